//
// Generated by NVIDIA NVVM Compiler
//
// Compiler Build ID: CL-36424714
// Cuda compilation tools, release 13.0, V13.0.88
// Based on NVVM 20.0.0
//

.version 9.0
.target sm_100
.address_size 64

	// .globl	_Z17convolutionRowGPUPfS_S_iii
.const .align 4 .b8 Filter_in_constant_mem[132];
// _ZZ21convolutionTileRowGPUPfS_iiiE9tiled_Src has been demoted
// _ZZ24convolutionTileColumnGPUPfS_iiiE9tiled_Src has been demoted

.visible .entry _Z17convolutionRowGPUPfS_S_iii(
	.param .u64 .ptr .align 1 _Z17convolutionRowGPUPfS_S_iii_param_0,
	.param .u64 .ptr .align 1 _Z17convolutionRowGPUPfS_S_iii_param_1,
	.param .u64 .ptr .align 1 _Z17convolutionRowGPUPfS_S_iii_param_2,
	.param .u32 _Z17convolutionRowGPUPfS_S_iii_param_3,
	.param .u32 _Z17convolutionRowGPUPfS_S_iii_param_4,
	.param .u32 _Z17convolutionRowGPUPfS_S_iii_param_5
)
{
	.reg .pred 	%p<52>;
	.reg .b32 	%r<66>;
	.reg .b32 	%f<86>;
	.reg .b64 	%rd<25>;

	ld.param.u64 	%rd10, [_Z17convolutionRowGPUPfS_S_iii_param_0];
	ld.param.u64 	%rd11, [_Z17convolutionRowGPUPfS_S_iii_param_1];
	ld.param.u64 	%rd12, [_Z17convolutionRowGPUPfS_S_iii_param_2];
	ld.param.u32 	%r27, [_Z17convolutionRowGPUPfS_S_iii_param_3];
	ld.param.u32 	%r28, [_Z17convolutionRowGPUPfS_S_iii_param_5];
	cvta.to.global.u64 	%rd1, %rd12;
	cvta.to.global.u64 	%rd2, %rd11;
	mov.u32 	%r29, %ctaid.x;
	mov.u32 	%r30, %ntid.x;
	mov.u32 	%r31, %tid.x;
	mad.lo.s32 	%r1, %r29, %r30, %r31;
	setp.lt.s32 	%p1, %r28, 0;
	@%p1 bra 	$L__BB0_40;
	cvta.to.global.u64 	%rd13, %rd10;
	neg.s32 	%r64, %r28;
	mov.u32 	%r32, %tid.y;
	mov.u32 	%r33, %ntid.y;
	mov.u32 	%r34, %ctaid.y;
	mad.lo.s32 	%r35, %r34, %r33, %r32;
	mad.lo.s32 	%r3, %r27, %r35, %r1;
	mul.wide.s32 	%rd14, %r3, 4;
	add.s64 	%rd3, %rd13, %rd14;
	setp.lt.u32 	%p2, %r28, 4;
	mov.f32 	%f78, 0f00000000;
	@%p2 bra 	$L__BB0_21;
	shl.b32 	%r59, %r28, 1;
	sub.s32 	%r62, 3, %r28;
	and.b32  	%r36, %r59, -8;
	neg.s32 	%r61, %r36;
	sub.s32 	%r60, %r3, %r28;
	sub.s32 	%r58, %r1, %r28;
	mov.f32 	%f78, 0f00000000;
$L__BB0_3:
	.pragma "nounroll";
	setp.lt.s32 	%p3, %r58, 0;
	setp.ge.s32 	%p4, %r58, %r27;
	mul.wide.s32 	%rd15, %r59, 4;
	add.s64 	%rd4, %rd1, %rd15;
	mul.wide.s32 	%rd16, %r60, 4;
	add.s64 	%rd5, %rd2, %rd16;
	or.pred  	%p5, %p3, %p4;
	@%p5 bra 	$L__BB0_5;
	ld.global.f32 	%f37, [%rd5];
	ld.global.f32 	%f38, [%rd4];
	fma.rn.f32 	%f78, %f37, %f38, %f78;
$L__BB0_5:
	st.global.f32 	[%rd3], %f78;
	add.s32 	%r37, %r58, 1;
	setp.lt.s32 	%p6, %r37, 0;
	setp.ge.s32 	%p7, %r37, %r27;
	or.pred  	%p8, %p6, %p7;
	@%p8 bra 	$L__BB0_7;
	ld.global.f32 	%f39, [%rd5+4];
	ld.global.f32 	%f40, [%rd4+-4];
	fma.rn.f32 	%f78, %f39, %f40, %f78;
$L__BB0_7:
	st.global.f32 	[%rd3], %f78;
	add.s32 	%r38, %r58, 2;
	setp.lt.s32 	%p9, %r38, 0;
	setp.ge.s32 	%p10, %r38, %r27;
	or.pred  	%p11, %p9, %p10;
	@%p11 bra 	$L__BB0_9;
	ld.global.f32 	%f41, [%rd5+8];
	ld.global.f32 	%f42, [%rd4+-8];
	fma.rn.f32 	%f78, %f41, %f42, %f78;
$L__BB0_9:
	st.global.f32 	[%rd3], %f78;
	add.s32 	%r39, %r58, 3;
	setp.lt.s32 	%p12, %r39, 0;
	setp.ge.s32 	%p13, %r39, %r27;
	or.pred  	%p14, %p12, %p13;
	@%p14 bra 	$L__BB0_11;
	ld.global.f32 	%f43, [%rd5+12];
	ld.global.f32 	%f44, [%rd4+-12];
	fma.rn.f32 	%f78, %f43, %f44, %f78;
$L__BB0_11:
	st.global.f32 	[%rd3], %f78;
	add.s32 	%r40, %r58, 4;
	setp.lt.s32 	%p15, %r40, 0;
	setp.ge.s32 	%p16, %r40, %r27;
	or.pred  	%p17, %p15, %p16;
	@%p17 bra 	$L__BB0_13;
	ld.global.f32 	%f45, [%rd5+16];
	ld.global.f32 	%f46, [%rd4+-16];
	fma.rn.f32 	%f78, %f45, %f46, %f78;
$L__BB0_13:
	st.global.f32 	[%rd3], %f78;
	add.s32 	%r41, %r58, 5;
	setp.lt.s32 	%p18, %r41, 0;
	setp.ge.s32 	%p19, %r41, %r27;
	or.pred  	%p20, %p18, %p19;
	@%p20 bra 	$L__BB0_15;
	ld.global.f32 	%f47, [%rd5+20];
	ld.global.f32 	%f48, [%rd4+-20];
	fma.rn.f32 	%f78, %f47, %f48, %f78;
$L__BB0_15:
	st.global.f32 	[%rd3], %f78;
	add.s32 	%r42, %r58, 6;
	setp.lt.s32 	%p21, %r42, 0;
	setp.ge.s32 	%p22, %r42, %r27;
	or.pred  	%p23, %p21, %p22;
	@%p23 bra 	$L__BB0_17;
	ld.global.f32 	%f49, [%rd5+24];
	ld.global.f32 	%f50, [%rd4+-24];
	fma.rn.f32 	%f78, %f49, %f50, %f78;
$L__BB0_17:
	st.global.f32 	[%rd3], %f78;
	add.s32 	%r43, %r58, 7;
	setp.lt.s32 	%p24, %r43, 0;
	setp.ge.s32 	%p25, %r43, %r27;
	or.pred  	%p26, %p24, %p25;
	@%p26 bra 	$L__BB0_19;
	ld.global.f32 	%f51, [%rd5+28];
	ld.global.f32 	%f52, [%rd4+-28];
	fma.rn.f32 	%f78, %f51, %f52, %f78;
$L__BB0_19:
	st.global.f32 	[%rd3], %f78;
	add.s32 	%r62, %r62, 8;
	add.s32 	%r61, %r61, 8;
	add.s32 	%r60, %r60, 8;
	add.s32 	%r59, %r59, -8;
	add.s32 	%r58, %r58, 8;
	setp.ne.s32 	%p27, %r61, 0;
	@%p27 bra 	$L__BB0_3;
	add.s32 	%r64, %r62, -3;
$L__BB0_21:
	shl.b32 	%r44, %r28, 1;
	and.b32  	%r45, %r44, 6;
	setp.lt.u32 	%p28, %r45, 3;
	@%p28 bra 	$L__BB0_31;
	add.s32 	%r21, %r64, %r1;
	setp.lt.s32 	%p29, %r21, 0;
	setp.ge.s32 	%p30, %r21, %r27;
	sub.s32 	%r46, %r28, %r64;
	mul.wide.s32 	%rd17, %r46, 4;
	add.s64 	%rd6, %rd1, %rd17;
	add.s32 	%r47, %r3, %r64;
	mul.wide.s32 	%rd18, %r47, 4;
	add.s64 	%rd7, %rd2, %rd18;
	or.pred  	%p31, %p29, %p30;
	@%p31 bra 	$L__BB0_24;
	ld.global.f32 	%f53, [%rd7];
	ld.global.f32 	%f54, [%rd6];
	fma.rn.f32 	%f78, %f53, %f54, %f78;
$L__BB0_24:
	st.global.f32 	[%rd3], %f78;
	add.s32 	%r48, %r21, 1;
	setp.lt.s32 	%p32, %r48, 0;
	setp.ge.s32 	%p33, %r48, %r27;
	or.pred  	%p34, %p32, %p33;
	@%p34 bra 	$L__BB0_26;
	ld.global.f32 	%f55, [%rd7+4];
	ld.global.f32 	%f56, [%rd6+-4];
	fma.rn.f32 	%f78, %f55, %f56, %f78;
$L__BB0_26:
	st.global.f32 	[%rd3], %f78;
	add.s32 	%r49, %r21, 2;
	setp.lt.s32 	%p35, %r49, 0;
	setp.ge.s32 	%p36, %r49, %r27;
	or.pred  	%p37, %p35, %p36;
	@%p37 bra 	$L__BB0_28;
	ld.global.f32 	%f57, [%rd7+8];
	ld.global.f32 	%f58, [%rd6+-8];
	fma.rn.f32 	%f78, %f57, %f58, %f78;
$L__BB0_28:
	st.global.f32 	[%rd3], %f78;
	add.s32 	%r50, %r21, 3;
	setp.lt.s32 	%p38, %r50, 0;
	setp.ge.s32 	%p39, %r50, %r27;
	or.pred  	%p40, %p38, %p39;
	@%p40 bra 	$L__BB0_30;
	ld.global.f32 	%f59, [%rd7+12];
	ld.global.f32 	%f60, [%rd6+-12];
	fma.rn.f32 	%f78, %f59, %f60, %f78;
$L__BB0_30:
	st.global.f32 	[%rd3], %f78;
	add.s32 	%r64, %r64, 4;
$L__BB0_31:
	and.b32  	%r51, %r28, 1;
	setp.eq.b32 	%p41, %r51, 1;
	not.pred 	%p42, %p41;
	@%p42 bra 	$L__BB0_37;
	add.s32 	%r24, %r64, %r1;
	setp.lt.s32 	%p43, %r24, 0;
	setp.ge.s32 	%p44, %r24, %r27;
	sub.s32 	%r52, %r28, %r64;
	mul.wide.s32 	%rd19, %r52, 4;
	add.s64 	%rd8, %rd1, %rd19;
	add.s32 	%r53, %r3, %r64;
	mul.wide.s32 	%rd20, %r53, 4;
	add.s64 	%rd9, %rd2, %rd20;
	or.pred  	%p45, %p43, %p44;
	@%p45 bra 	$L__BB0_34;
	ld.global.f32 	%f61, [%rd9];
	ld.global.f32 	%f62, [%rd8];
	fma.rn.f32 	%f78, %f61, %f62, %f78;
$L__BB0_34:
	st.global.f32 	[%rd3], %f78;
	add.s32 	%r54, %r24, 1;
	setp.lt.s32 	%p46, %r54, 0;
	setp.ge.s32 	%p47, %r54, %r27;
	or.pred  	%p48, %p46, %p47;
	@%p48 bra 	$L__BB0_36;
	ld.global.f32 	%f63, [%rd9+4];
	ld.global.f32 	%f64, [%rd8+-4];
	fma.rn.f32 	%f78, %f63, %f64, %f78;
$L__BB0_36:
	st.global.f32 	[%rd3], %f78;
	add.s32 	%r64, %r64, 2;
$L__BB0_37:
	add.s32 	%r55, %r64, %r1;
	setp.lt.s32 	%p49, %r55, 0;
	setp.ge.s32 	%p50, %r55, %r27;
	or.pred  	%p51, %p49, %p50;
	@%p51 bra 	$L__BB0_39;
	add.s32 	%r56, %r3, %r64;
	mul.wide.s32 	%rd21, %r56, 4;
	add.s64 	%rd22, %rd2, %rd21;
	ld.global.f32 	%f65, [%rd22];
	sub.s32 	%r57, %r28, %r64;
	mul.wide.s32 	%rd23, %r57, 4;
	add.s64 	%rd24, %rd1, %rd23;
	ld.global.f32 	%f66, [%rd24];
	fma.rn.f32 	%f78, %f65, %f66, %f78;
$L__BB0_39:
	st.global.f32 	[%rd3], %f78;
$L__BB0_40:
	ret;

}
	// .globl	_Z20convolutionColumnGPUPfS_S_iii
.visible .entry _Z20convolutionColumnGPUPfS_S_iii(
	.param .u64 .ptr .align 1 _Z20convolutionColumnGPUPfS_S_iii_param_0,
	.param .u64 .ptr .align 1 _Z20convolutionColumnGPUPfS_S_iii_param_1,
	.param .u64 .ptr .align 1 _Z20convolutionColumnGPUPfS_S_iii_param_2,
	.param .u32 _Z20convolutionColumnGPUPfS_S_iii_param_3,
	.param .u32 _Z20convolutionColumnGPUPfS_S_iii_param_4,
	.param .u32 _Z20convolutionColumnGPUPfS_S_iii_param_5
)
{
	.reg .pred 	%p<52>;
	.reg .b32 	%r<108>;
	.reg .b32 	%f<86>;
	.reg .b64 	%rd<47>;

	ld.param.u64 	%rd7, [_Z20convolutionColumnGPUPfS_S_iii_param_0];
	ld.param.u64 	%rd8, [_Z20convolutionColumnGPUPfS_S_iii_param_1];
	ld.param.u64 	%rd9, [_Z20convolutionColumnGPUPfS_S_iii_param_2];
	ld.param.u32 	%r54, [_Z20convolutionColumnGPUPfS_S_iii_param_3];
	ld.param.u32 	%r55, [_Z20convolutionColumnGPUPfS_S_iii_param_4];
	ld.param.u32 	%r56, [_Z20convolutionColumnGPUPfS_S_iii_param_5];
	cvta.to.global.u64 	%rd1, %rd9;
	cvta.to.global.u64 	%rd2, %rd8;
	mov.u32 	%r57, %ctaid.x;
	mov.u32 	%r58, %ntid.x;
	mov.u32 	%r59, %tid.x;
	mad.lo.s32 	%r1, %r57, %r58, %r59;
	mov.u32 	%r60, %ctaid.y;
	mov.u32 	%r61, %ntid.y;
	mov.u32 	%r62, %tid.y;
	mad.lo.s32 	%r2, %r60, %r61, %r62;
	setp.lt.s32 	%p1, %r56, 0;
	@%p1 bra 	$L__BB1_40;
	cvta.to.global.u64 	%rd10, %rd7;
	neg.s32 	%r106, %r56;
	mad.lo.s32 	%r63, %r54, %r2, %r1;
	mul.wide.s32 	%rd11, %r63, 4;
	add.s64 	%rd3, %rd10, %rd11;
	setp.lt.u32 	%p2, %r56, 4;
	mov.f32 	%f78, 0f00000000;
	@%p2 bra 	$L__BB1_21;
	shl.b32 	%r102, %r56, 1;
	sub.s32 	%r104, 3, %r56;
	and.b32  	%r64, %r102, -8;
	neg.s32 	%r103, %r64;
	sub.s32 	%r101, %r2, %r56;
	mul.lo.s32 	%r65, %r54, %r101;
	add.s32 	%r66, %r65, %r54;
	add.s32 	%r100, %r1, %r66;
	shl.b32 	%r9, %r54, 3;
	add.s32 	%r67, %r101, 2;
	mad.lo.s32 	%r99, %r54, %r67, %r1;
	add.s32 	%r68, %r101, 3;
	mad.lo.s32 	%r98, %r54, %r68, %r1;
	add.s32 	%r69, %r101, 4;
	mad.lo.s32 	%r97, %r54, %r69, %r1;
	add.s32 	%r70, %r101, 5;
	mad.lo.s32 	%r96, %r54, %r70, %r1;
	add.s32 	%r71, %r101, 6;
	mad.lo.s32 	%r95, %r54, %r71, %r1;
	add.s32 	%r72, %r101, 7;
	mad.lo.s32 	%r94, %r54, %r72, %r1;
	add.s32 	%r93, %r1, %r65;
	mov.f32 	%f78, 0f00000000;
$L__BB1_3:
	.pragma "nounroll";
	setp.lt.s32 	%p3, %r101, 0;
	setp.ge.s32 	%p4, %r101, %r55;
	mul.wide.s32 	%rd12, %r102, 4;
	add.s64 	%rd4, %rd1, %rd12;
	or.pred  	%p5, %p3, %p4;
	@%p5 bra 	$L__BB1_5;
	mul.wide.s32 	%rd13, %r93, 4;
	add.s64 	%rd14, %rd2, %rd13;
	ld.global.f32 	%f37, [%rd14];
	ld.global.f32 	%f38, [%rd4];
	fma.rn.f32 	%f78, %f37, %f38, %f78;
$L__BB1_5:
	st.global.f32 	[%rd3], %f78;
	add.s32 	%r73, %r101, 1;
	setp.lt.s32 	%p6, %r73, 0;
	setp.ge.s32 	%p7, %r73, %r55;
	or.pred  	%p8, %p6, %p7;
	@%p8 bra 	$L__BB1_7;
	mul.wide.s32 	%rd15, %r100, 4;
	add.s64 	%rd16, %rd2, %rd15;
	ld.global.f32 	%f39, [%rd16];
	ld.global.f32 	%f40, [%rd4+-4];
	fma.rn.f32 	%f78, %f39, %f40, %f78;
$L__BB1_7:
	st.global.f32 	[%rd3], %f78;
	add.s32 	%r74, %r101, 2;
	setp.lt.s32 	%p9, %r74, 0;
	setp.ge.s32 	%p10, %r74, %r55;
	or.pred  	%p11, %p9, %p10;
	@%p11 bra 	$L__BB1_9;
	mul.wide.s32 	%rd17, %r99, 4;
	add.s64 	%rd18, %rd2, %rd17;
	ld.global.f32 	%f41, [%rd18];
	ld.global.f32 	%f42, [%rd4+-8];
	fma.rn.f32 	%f78, %f41, %f42, %f78;
$L__BB1_9:
	st.global.f32 	[%rd3], %f78;
	add.s32 	%r75, %r101, 3;
	setp.lt.s32 	%p12, %r75, 0;
	setp.ge.s32 	%p13, %r75, %r55;
	or.pred  	%p14, %p12, %p13;
	@%p14 bra 	$L__BB1_11;
	mul.wide.s32 	%rd19, %r98, 4;
	add.s64 	%rd20, %rd2, %rd19;
	ld.global.f32 	%f43, [%rd20];
	ld.global.f32 	%f44, [%rd4+-12];
	fma.rn.f32 	%f78, %f43, %f44, %f78;
$L__BB1_11:
	st.global.f32 	[%rd3], %f78;
	add.s32 	%r76, %r101, 4;
	setp.lt.s32 	%p15, %r76, 0;
	setp.ge.s32 	%p16, %r76, %r55;
	or.pred  	%p17, %p15, %p16;
	@%p17 bra 	$L__BB1_13;
	mul.wide.s32 	%rd21, %r97, 4;
	add.s64 	%rd22, %rd2, %rd21;
	ld.global.f32 	%f45, [%rd22];
	ld.global.f32 	%f46, [%rd4+-16];
	fma.rn.f32 	%f78, %f45, %f46, %f78;
$L__BB1_13:
	st.global.f32 	[%rd3], %f78;
	add.s32 	%r77, %r101, 5;
	setp.lt.s32 	%p18, %r77, 0;
	setp.ge.s32 	%p19, %r77, %r55;
	or.pred  	%p20, %p18, %p19;
	@%p20 bra 	$L__BB1_15;
	mul.wide.s32 	%rd23, %r96, 4;
	add.s64 	%rd24, %rd2, %rd23;
	ld.global.f32 	%f47, [%rd24];
	ld.global.f32 	%f48, [%rd4+-20];
	fma.rn.f32 	%f78, %f47, %f48, %f78;
$L__BB1_15:
	st.global.f32 	[%rd3], %f78;
	add.s32 	%r78, %r101, 6;
	setp.lt.s32 	%p21, %r78, 0;
	setp.ge.s32 	%p22, %r78, %r55;
	or.pred  	%p23, %p21, %p22;
	@%p23 bra 	$L__BB1_17;
	mul.wide.s32 	%rd25, %r95, 4;
	add.s64 	%rd26, %rd2, %rd25;
	ld.global.f32 	%f49, [%rd26];
	ld.global.f32 	%f50, [%rd4+-24];
	fma.rn.f32 	%f78, %f49, %f50, %f78;
$L__BB1_17:
	st.global.f32 	[%rd3], %f78;
	add.s32 	%r79, %r101, 7;
	setp.lt.s32 	%p24, %r79, 0;
	setp.ge.s32 	%p25, %r79, %r55;
	or.pred  	%p26, %p24, %p25;
	@%p26 bra 	$L__BB1_19;
	mul.wide.s32 	%rd27, %r94, 4;
	add.s64 	%rd28, %rd2, %rd27;
	ld.global.f32 	%f51, [%rd28];
	ld.global.f32 	%f52, [%rd4+-28];
	fma.rn.f32 	%f78, %f51, %f52, %f78;
$L__BB1_19:
	st.global.f32 	[%rd3], %f78;
	add.s32 	%r104, %r104, 8;
	add.s32 	%r103, %r103, 8;
	add.s32 	%r102, %r102, -8;
	add.s32 	%r101, %r101, 8;
	add.s32 	%r100, %r100, %r9;
	add.s32 	%r99, %r99, %r9;
	add.s32 	%r98, %r98, %r9;
	add.s32 	%r97, %r97, %r9;
	add.s32 	%r96, %r96, %r9;
	add.s32 	%r95, %r95, %r9;
	add.s32 	%r94, %r94, %r9;
	add.s32 	%r93, %r93, %r9;
	setp.ne.s32 	%p27, %r103, 0;
	@%p27 bra 	$L__BB1_3;
	add.s32 	%r106, %r104, -3;
$L__BB1_21:
	shl.b32 	%r80, %r56, 1;
	and.b32  	%r81, %r80, 6;
	setp.lt.u32 	%p28, %r81, 3;
	@%p28 bra 	$L__BB1_31;
	add.s32 	%r43, %r106, %r2;
	setp.lt.s32 	%p29, %r43, 0;
	setp.ge.s32 	%p30, %r43, %r55;
	sub.s32 	%r82, %r56, %r106;
	mul.wide.s32 	%rd29, %r82, 4;
	add.s64 	%rd5, %rd1, %rd29;
	or.pred  	%p31, %p29, %p30;
	@%p31 bra 	$L__BB1_24;
	mad.lo.s32 	%r83, %r43, %r54, %r1;
	mul.wide.s32 	%rd30, %r83, 4;
	add.s64 	%rd31, %rd2, %rd30;
	ld.global.f32 	%f53, [%rd31];
	ld.global.f32 	%f54, [%rd5];
	fma.rn.f32 	%f78, %f53, %f54, %f78;
$L__BB1_24:
	st.global.f32 	[%rd3], %f78;
	add.s32 	%r44, %r43, 1;
	setp.lt.s32 	%p32, %r44, 0;
	setp.ge.s32 	%p33, %r44, %r55;
	or.pred  	%p34, %p32, %p33;
	@%p34 bra 	$L__BB1_26;
	mad.lo.s32 	%r84, %r44, %r54, %r1;
	mul.wide.s32 	%rd32, %r84, 4;
	add.s64 	%rd33, %rd2, %rd32;
	ld.global.f32 	%f55, [%rd33];
	ld.global.f32 	%f56, [%rd5+-4];
	fma.rn.f32 	%f78, %f55, %f56, %f78;
$L__BB1_26:
	st.global.f32 	[%rd3], %f78;
	add.s32 	%r45, %r43, 2;
	setp.lt.s32 	%p35, %r45, 0;
	setp.ge.s32 	%p36, %r45, %r55;
	or.pred  	%p37, %p35, %p36;
	@%p37 bra 	$L__BB1_28;
	mad.lo.s32 	%r85, %r45, %r54, %r1;
	mul.wide.s32 	%rd34, %r85, 4;
	add.s64 	%rd35, %rd2, %rd34;
	ld.global.f32 	%f57, [%rd35];
	ld.global.f32 	%f58, [%rd5+-8];
	fma.rn.f32 	%f78, %f57, %f58, %f78;
$L__BB1_28:
	st.global.f32 	[%rd3], %f78;
	add.s32 	%r46, %r43, 3;
	setp.lt.s32 	%p38, %r46, 0;
	setp.ge.s32 	%p39, %r46, %r55;
	or.pred  	%p40, %p38, %p39;
	@%p40 bra 	$L__BB1_30;
	mad.lo.s32 	%r86, %r46, %r54, %r1;
	mul.wide.s32 	%rd36, %r86, 4;
	add.s64 	%rd37, %rd2, %rd36;
	ld.global.f32 	%f59, [%rd37];
	ld.global.f32 	%f60, [%rd5+-12];
	fma.rn.f32 	%f78, %f59, %f60, %f78;
$L__BB1_30:
	st.global.f32 	[%rd3], %f78;
	add.s32 	%r106, %r106, 4;
$L__BB1_31:
	and.b32  	%r87, %r56, 1;
	setp.eq.b32 	%p41, %r87, 1;
	not.pred 	%p42, %p41;
	@%p42 bra 	$L__BB1_37;
	add.s32 	%r49, %r106, %r2;
	setp.lt.s32 	%p43, %r49, 0;
	setp.ge.s32 	%p44, %r49, %r55;
	sub.s32 	%r88, %r56, %r106;
	mul.wide.s32 	%rd38, %r88, 4;
	add.s64 	%rd6, %rd1, %rd38;
	or.pred  	%p45, %p43, %p44;
	@%p45 bra 	$L__BB1_34;
	mad.lo.s32 	%r89, %r49, %r54, %r1;
	mul.wide.s32 	%rd39, %r89, 4;
	add.s64 	%rd40, %rd2, %rd39;
	ld.global.f32 	%f61, [%rd40];
	ld.global.f32 	%f62, [%rd6];
	fma.rn.f32 	%f78, %f61, %f62, %f78;
$L__BB1_34:
	st.global.f32 	[%rd3], %f78;
	add.s32 	%r50, %r49, 1;
	setp.lt.s32 	%p46, %r50, 0;
	setp.ge.s32 	%p47, %r50, %r55;
	or.pred  	%p48, %p46, %p47;
	@%p48 bra 	$L__BB1_36;
	mad.lo.s32 	%r90, %r50, %r54, %r1;
	mul.wide.s32 	%rd41, %r90, 4;
	add.s64 	%rd42, %rd2, %rd41;
	ld.global.f32 	%f63, [%rd42];
	ld.global.f32 	%f64, [%rd6+-4];
	fma.rn.f32 	%f78, %f63, %f64, %f78;
$L__BB1_36:
	st.global.f32 	[%rd3], %f78;
	add.s32 	%r106, %r106, 2;
$L__BB1_37:
	add.s32 	%r53, %r106, %r2;
	setp.lt.s32 	%p49, %r53, 0;
	setp.ge.s32 	%p50, %r53, %r55;
	or.pred  	%p51, %p49, %p50;
	@%p51 bra 	$L__BB1_39;
	mad.lo.s32 	%r91, %r53, %r54, %r1;
	mul.wide.s32 	%rd43, %r91, 4;
	add.s64 	%rd44, %rd2, %rd43;
	ld.global.f32 	%f65, [%rd44];
	sub.s32 	%r92, %r56, %r106;
	mul.wide.s32 	%rd45, %r92, 4;
	add.s64 	%rd46, %rd1, %rd45;
	ld.global.f32 	%f66, [%rd46];
	fma.rn.f32 	%f78, %f65, %f66, %f78;
$L__BB1_39:
	st.global.f32 	[%rd3], %f78;
$L__BB1_40:
	ret;

}
	// .globl	_Z21convolutionTileRowGPUPfS_iii
.visible .entry _Z21convolutionTileRowGPUPfS_iii(
	.param .u64 .ptr .align 1 _Z21convolutionTileRowGPUPfS_iii_param_0,
	.param .u64 .ptr .align 1 _Z21convolutionTileRowGPUPfS_iii_param_1,
	.param .u32 _Z21convolutionTileRowGPUPfS_iii_param_2,
	.param .u32 _Z21convolutionTileRowGPUPfS_iii_param_3,
	.param .u32 _Z21convolutionTileRowGPUPfS_iii_param_4
)
{
	.reg .pred 	%p<28>;
	.reg .b16 	%rs<7>;
	.reg .b32 	%r<153>;
	.reg .b32 	%f<36>;
	.reg .b64 	%rd<25>;
	// demoted variable
	.shared .align 4 .b8 _ZZ21convolutionTileRowGPUPfS_iiiE9tiled_Src[16384];
	ld.param.u64 	%rd5, [_Z21convolutionTileRowGPUPfS_iii_param_0];
	ld.param.u64 	%rd6, [_Z21convolutionTileRowGPUPfS_iii_param_1];
	ld.param.u32 	%r83, [_Z21convolutionTileRowGPUPfS_iii_param_2];
	ld.param.u32 	%r84, [_Z21convolutionTileRowGPUPfS_iii_param_4];
	cvta.to.global.u64 	%rd1, %rd6;
	mov.u32 	%r85, %ctaid.x;
	mov.u32 	%r86, %ctaid.y;
	mov.u32 	%r87, %tid.x;
	mov.u32 	%r1, %tid.y;
	mov.u32 	%r2, %ntid.x;
	mad.lo.s32 	%r3, %r85, %r2, %r87;
	mov.u32 	%r88, %ntid.y;
	mad.lo.s32 	%r89, %r86, %r88, %r1;
	cvt.u16.u32 	%rs1, %r2;
	div.u16 	%rs2, 64, %rs1;
	cvt.u32.u16 	%r4, %rs2;
	shr.u32 	%r90, %r4, 1;
	mul.lo.s32 	%r5, %r83, %r89;
	sub.s32 	%r131, %r85, %r90;
	add.s32 	%r91, %r131, 3;
	mad.lo.s32 	%r147, %r2, %r91, %r87;
	add.s32 	%r146, %r147, %r5;
	mul.lo.s32 	%r92, %r2, %r131;
	add.s32 	%r93, %r92, %r2;
	add.s32 	%r140, %r87, %r93;
	add.s32 	%r139, %r140, %r5;
	add.s32 	%r94, %r131, 2;
	mad.lo.s32 	%r144, %r2, %r94, %r87;
	add.s32 	%r143, %r144, %r5;
	add.s32 	%r142, %r87, %r92;
	add.s32 	%r141, %r142, %r5;
	and.b32  	%r95, %r4, 126;
	neg.s32 	%r145, %r95;
	shl.b32 	%r96, %r92, 2;
	shl.b32 	%r16, %r1, 8;
	add.s32 	%r97, %r96, %r16;
	shl.b32 	%r98, %r87, 2;
	add.s32 	%r99, %r97, %r98;
	mov.u32 	%r100, _ZZ21convolutionTileRowGPUPfS_iiiE9tiled_Src;
	add.s32 	%r127, %r100, %r99;
	shl.b32 	%r18, %r2, 2;
	cvt.u16.u32 	%rs3, %r90;
	and.b16  	%rs4, %rs3, 1;
	mul.wide.u16 	%r101, %rs4, 2;
	neg.s32 	%r126, %r101;
$L__BB2_1:
	.pragma "nounroll";
	setp.gt.u32 	%p1, %r131, %r4;
	@%p1 bra 	$L__BB2_3;
	mul.wide.u32 	%rd7, %r141, 4;
	add.s64 	%rd8, %rd1, %rd7;
	ld.global.f32 	%f13, [%rd8];
	st.shared.f32 	[%r127], %f13;
$L__BB2_3:
	add.s32 	%r147, %r147, %r2;
	add.s32 	%r146, %r146, %r2;
	add.s32 	%r140, %r140, %r2;
	add.s32 	%r139, %r139, %r2;
	add.s32 	%r144, %r144, %r2;
	add.s32 	%r143, %r143, %r2;
	add.s32 	%r131, %r131, 1;
	add.s32 	%r141, %r141, %r2;
	add.s32 	%r142, %r142, %r2;
	add.s32 	%r145, %r145, 1;
	add.s32 	%r127, %r127, %r18;
	add.s32 	%r126, %r126, 1;
	setp.ne.s32 	%p2, %r126, 1;
	@%p2 bra 	$L__BB2_1;
	add.s32 	%r44, %r100, %r16;
	setp.lt.u32 	%p3, %r95, 3;
	@%p3 bra 	$L__BB2_15;
	add.s32 	%r138, %r131, 3;
$L__BB2_6:
	add.s32 	%r56, %r138, -2;
	add.s32 	%r105, %r138, -3;
	setp.gt.u32 	%p4, %r105, %r4;
	@%p4 bra 	$L__BB2_8;
	mul.wide.u32 	%rd9, %r141, 4;
	add.s64 	%rd10, %rd1, %rd9;
	ld.global.f32 	%f14, [%rd10];
	shl.b32 	%r106, %r142, 2;
	add.s32 	%r107, %r44, %r106;
	st.shared.f32 	[%r107], %f14;
$L__BB2_8:
	setp.gt.u32 	%p5, %r56, %r4;
	@%p5 bra 	$L__BB2_10;
	mul.wide.u32 	%rd11, %r139, 4;
	add.s64 	%rd12, %rd1, %rd11;
	ld.global.f32 	%f15, [%rd12];
	shl.b32 	%r108, %r140, 2;
	add.s32 	%r109, %r44, %r108;
	st.shared.f32 	[%r109], %f15;
$L__BB2_10:
	add.s32 	%r110, %r56, 1;
	setp.gt.u32 	%p6, %r110, %r4;
	@%p6 bra 	$L__BB2_12;
	mul.wide.u32 	%rd13, %r143, 4;
	add.s64 	%rd14, %rd1, %rd13;
	ld.global.f32 	%f16, [%rd14];
	shl.b32 	%r111, %r144, 2;
	add.s32 	%r112, %r44, %r111;
	st.shared.f32 	[%r112], %f16;
$L__BB2_12:
	setp.gt.u32 	%p7, %r138, %r4;
	@%p7 bra 	$L__BB2_14;
	mul.wide.u32 	%rd15, %r146, 4;
	add.s64 	%rd16, %rd1, %rd15;
	ld.global.f32 	%f17, [%rd16];
	shl.b32 	%r113, %r147, 2;
	add.s32 	%r114, %r44, %r113;
	st.shared.f32 	[%r114], %f17;
$L__BB2_14:
	add.s32 	%r147, %r147, %r18;
	add.s32 	%r146, %r146, %r18;
	add.s32 	%r145, %r145, 4;
	add.s32 	%r144, %r144, %r18;
	add.s32 	%r143, %r143, %r18;
	add.s32 	%r142, %r142, %r18;
	add.s32 	%r141, %r141, %r18;
	add.s32 	%r140, %r140, %r18;
	add.s32 	%r139, %r139, %r18;
	add.s32 	%r138, %r138, 4;
	setp.ne.s32 	%p8, %r145, 1;
	@%p8 bra 	$L__BB2_6;
$L__BB2_15:
	bar.sync 	0;
	setp.lt.s32 	%p9, %r84, 0;
	@%p9 bra 	$L__BB2_30;
	add.s32 	%r115, %r5, %r3;
	cvta.to.global.u64 	%rd17, %rd5;
	mul.wide.s32 	%rd18, %r115, 4;
	add.s64 	%rd2, %rd17, %rd18;
	neg.s32 	%r152, %r84;
	cvt.u16.u32 	%rs5, %r84;
	and.b16  	%rs6, %rs5, 1;
	mul.wide.u16 	%r116, %rs6, 2;
	neg.s32 	%r150, %r116;
	mul.wide.s32 	%rd19, %r84, 4;
	mov.u64 	%rd20, Filter_in_constant_mem;
	add.s64 	%rd3, %rd20, %rd19;
	sub.s32 	%r148, %r3, %r84;
	shl.b32 	%r117, %r148, 2;
	add.s32 	%r118, %r16, %r117;
	add.s32 	%r149, %r100, %r118;
	mov.f32 	%f32, 0f00000000;
$L__BB2_17:
	.pragma "nounroll";
	setp.lt.s32 	%p10, %r148, 1;
	setp.ge.s32 	%p11, %r148, %r83;
	or.pred  	%p12, %p10, %p11;
	@%p12 bra 	$L__BB2_19;
	ld.shared.f32 	%f19, [%r149];
	mul.wide.s32 	%rd21, %r152, 4;
	sub.s64 	%rd22, %rd3, %rd21;
	ld.const.f32 	%f20, [%rd22];
	fma.rn.f32 	%f32, %f19, %f20, %f32;
$L__BB2_19:
	bar.sync 	0;
	st.global.f32 	[%rd2], %f32;
	bar.sync 	0;
	add.s32 	%r152, %r152, 1;
	add.s32 	%r150, %r150, 1;
	add.s32 	%r149, %r149, 4;
	add.s32 	%r148, %r148, 1;
	setp.ne.s32 	%p13, %r150, 1;
	@%p13 bra 	$L__BB2_17;
	setp.lt.u32 	%p14, %r84, 2;
	@%p14 bra 	$L__BB2_30;
$L__BB2_21:
	add.s32 	%r80, %r152, %r3;
	setp.lt.s32 	%p15, %r80, 1;
	setp.ge.s32 	%p16, %r80, %r83;
	shl.b32 	%r120, %r80, 2;
	add.s32 	%r81, %r44, %r120;
	sub.s32 	%r121, %r84, %r152;
	mul.wide.s32 	%rd23, %r121, 4;
	add.s64 	%rd4, %rd20, %rd23;
	or.pred  	%p17, %p15, %p16;
	@%p17 bra 	$L__BB2_23;
	ld.shared.f32 	%f21, [%r81];
	ld.const.f32 	%f22, [%rd4];
	fma.rn.f32 	%f32, %f21, %f22, %f32;
$L__BB2_23:
	bar.sync 	0;
	st.global.f32 	[%rd2], %f32;
	bar.sync 	0;
	add.s32 	%r122, %r80, 1;
	setp.gt.u32 	%p18, %r80, 2147483646;
	setp.ge.s32 	%p19, %r122, %r83;
	or.pred  	%p20, %p18, %p19;
	@%p20 bra 	$L__BB2_25;
	ld.shared.f32 	%f23, [%r81+4];
	ld.const.f32 	%f24, [%rd4+-4];
	fma.rn.f32 	%f32, %f23, %f24, %f32;
$L__BB2_25:
	bar.sync 	0;
	st.global.f32 	[%rd2], %f32;
	bar.sync 	0;
	add.s32 	%r123, %r80, 2;
	setp.lt.s32 	%p21, %r123, 1;
	setp.ge.s32 	%p22, %r123, %r83;
	or.pred  	%p23, %p21, %p22;
	@%p23 bra 	$L__BB2_27;
	ld.shared.f32 	%f25, [%r81+8];
	ld.const.f32 	%f26, [%rd4+-8];
	fma.rn.f32 	%f32, %f25, %f26, %f32;
$L__BB2_27:
	bar.sync 	0;
	st.global.f32 	[%rd2], %f32;
	bar.sync 	0;
	add.s32 	%r124, %r80, 3;
	setp.lt.s32 	%p24, %r124, 1;
	setp.ge.s32 	%p25, %r124, %r83;
	or.pred  	%p26, %p24, %p25;
	@%p26 bra 	$L__BB2_29;
	ld.shared.f32 	%f27, [%r81+12];
	ld.const.f32 	%f28, [%rd4+-12];
	fma.rn.f32 	%f32, %f27, %f28, %f32;
$L__BB2_29:
	bar.sync 	0;
	st.global.f32 	[%rd2], %f32;
	bar.sync 	0;
	add.s32 	%r82, %r152, 4;
	add.s32 	%r125, %r152, 3;
	setp.ne.s32 	%p27, %r125, %r84;
	mov.u32 	%r152, %r82;
	@%p27 bra 	$L__BB2_21;
$L__BB2_30:
	bar.sync 	0;
	ret;

}
	// .globl	_Z24convolutionTileColumnGPUPfS_iii
.visible .entry _Z24convolutionTileColumnGPUPfS_iii(
	.param .u64 .ptr .align 1 _Z24convolutionTileColumnGPUPfS_iii_param_0,
	.param .u64 .ptr .align 1 _Z24convolutionTileColumnGPUPfS_iii_param_1,
	.param .u32 _Z24convolutionTileColumnGPUPfS_iii_param_2,
	.param .u32 _Z24convolutionTileColumnGPUPfS_iii_param_3,
	.param .u32 _Z24convolutionTileColumnGPUPfS_iii_param_4
)
{
	.reg .pred 	%p<28>;
	.reg .b16 	%rs<7>;
	.reg .b32 	%r<160>;
	.reg .b32 	%f<36>;
	.reg .b64 	%rd<25>;
	// demoted variable
	.shared .align 4 .b8 _ZZ24convolutionTileColumnGPUPfS_iiiE9tiled_Src[16384];
	ld.param.u64 	%rd5, [_Z24convolutionTileColumnGPUPfS_iii_param_0];
	ld.param.u64 	%rd6, [_Z24convolutionTileColumnGPUPfS_iii_param_1];
	ld.param.u32 	%r88, [_Z24convolutionTileColumnGPUPfS_iii_param_2];
	ld.param.u32 	%r89, [_Z24convolutionTileColumnGPUPfS_iii_param_4];
	cvta.to.global.u64 	%rd1, %rd6;
	mov.u32 	%r90, %ctaid.x;
	mov.u32 	%r1, %tid.x;
	mov.u32 	%r91, %ntid.x;
	mul.lo.s32 	%r2, %r90, %r91;
	add.s32 	%r3, %r2, %r1;
	mov.u32 	%r92, %ctaid.y;
	mov.u32 	%r4, %ntid.y;
	mov.u32 	%r93, %tid.y;
	mad.lo.s32 	%r5, %r92, %r4, %r93;
	cvt.u16.u32 	%rs1, %r4;
	div.u16 	%rs2, 64, %rs1;
	cvt.u32.u16 	%r6, %rs2;
	shr.u32 	%r94, %r6, 1;
	mul.lo.s32 	%r7, %r4, %r88;
	sub.s32 	%r95, %r92, %r94;
	add.s32 	%r96, %r95, 3;
	mad.lo.s32 	%r154, %r4, %r96, %r93;
	mad.lo.s32 	%r153, %r88, %r154, %r3;
	mul.lo.s32 	%r97, %r4, %r95;
	add.s32 	%r98, %r97, %r4;
	add.s32 	%r147, %r93, %r98;
	mad.lo.s32 	%r146, %r88, %r147, %r3;
	add.s32 	%r99, %r95, 2;
	mad.lo.s32 	%r151, %r4, %r99, %r93;
	mad.lo.s32 	%r150, %r88, %r151, %r3;
	sub.s32 	%r138, %r90, %r94;
	add.s32 	%r149, %r93, %r97;
	mad.lo.s32 	%r148, %r88, %r149, %r3;
	and.b32  	%r100, %r6, 126;
	neg.s32 	%r152, %r100;
	shl.b32 	%r101, %r97, 8;
	shl.b32 	%r102, %r93, 8;
	add.s32 	%r103, %r101, %r102;
	shl.b32 	%r18, %r1, 2;
	add.s32 	%r104, %r103, %r18;
	mov.u32 	%r105, _ZZ24convolutionTileColumnGPUPfS_iiiE9tiled_Src;
	add.s32 	%r134, %r105, %r104;
	shl.b32 	%r20, %r4, 8;
	cvt.u16.u32 	%rs3, %r94;
	and.b16  	%rs4, %rs3, 1;
	mul.wide.u16 	%r106, %rs4, 2;
	neg.s32 	%r133, %r106;
$L__BB3_1:
	.pragma "nounroll";
	setp.gt.u32 	%p1, %r138, %r6;
	@%p1 bra 	$L__BB3_3;
	mul.wide.u32 	%rd7, %r148, 4;
	add.s64 	%rd8, %rd1, %rd7;
	ld.global.f32 	%f13, [%rd8];
	st.shared.f32 	[%r134], %f13;
$L__BB3_3:
	add.s32 	%r154, %r154, %r4;
	add.s32 	%r153, %r153, %r7;
	add.s32 	%r147, %r147, %r4;
	add.s32 	%r146, %r146, %r7;
	add.s32 	%r151, %r151, %r4;
	add.s32 	%r150, %r150, %r7;
	add.s32 	%r138, %r138, 1;
	add.s32 	%r148, %r148, %r7;
	add.s32 	%r149, %r149, %r4;
	add.s32 	%r152, %r152, 1;
	add.s32 	%r134, %r134, %r20;
	add.s32 	%r133, %r133, 1;
	setp.ne.s32 	%p2, %r133, 1;
	@%p2 bra 	$L__BB3_1;
	mov.u32 	%r108, _ZZ24convolutionTileColumnGPUPfS_iiiE9tiled_Src;
	add.s32 	%r46, %r108, %r18;
	and.b32  	%r109, %r6, 126;
	setp.lt.u32 	%p3, %r109, 3;
	@%p3 bra 	$L__BB3_15;
	shl.b32 	%r47, %r4, 2;
	shl.b32 	%r48, %r7, 2;
	add.s32 	%r145, %r138, 3;
$L__BB3_6:
	add.s32 	%r60, %r145, -2;
	add.s32 	%r110, %r145, -3;
	setp.gt.u32 	%p4, %r110, %r6;
	@%p4 bra 	$L__BB3_8;
	mul.wide.u32 	%rd9, %r148, 4;
	add.s64 	%rd10, %rd1, %rd9;
	ld.global.f32 	%f14, [%rd10];
	shl.b32 	%r111, %r149, 8;
	add.s32 	%r112, %r46, %r111;
	st.shared.f32 	[%r112], %f14;
$L__BB3_8:
	setp.gt.u32 	%p5, %r60, %r6;
	@%p5 bra 	$L__BB3_10;
	mul.wide.u32 	%rd11, %r146, 4;
	add.s64 	%rd12, %rd1, %rd11;
	ld.global.f32 	%f15, [%rd12];
	shl.b32 	%r113, %r147, 8;
	add.s32 	%r114, %r46, %r113;
	st.shared.f32 	[%r114], %f15;
$L__BB3_10:
	add.s32 	%r115, %r60, 1;
	setp.gt.u32 	%p6, %r115, %r6;
	@%p6 bra 	$L__BB3_12;
	mul.wide.u32 	%rd13, %r150, 4;
	add.s64 	%rd14, %rd1, %rd13;
	ld.global.f32 	%f16, [%rd14];
	shl.b32 	%r116, %r151, 8;
	add.s32 	%r117, %r46, %r116;
	st.shared.f32 	[%r117], %f16;
$L__BB3_12:
	setp.gt.u32 	%p7, %r145, %r6;
	@%p7 bra 	$L__BB3_14;
	mul.wide.u32 	%rd15, %r153, 4;
	add.s64 	%rd16, %rd1, %rd15;
	ld.global.f32 	%f17, [%rd16];
	shl.b32 	%r118, %r154, 8;
	add.s32 	%r119, %r46, %r118;
	st.shared.f32 	[%r119], %f17;
$L__BB3_14:
	add.s32 	%r154, %r154, %r47;
	add.s32 	%r153, %r153, %r48;
	add.s32 	%r152, %r152, 4;
	add.s32 	%r151, %r151, %r47;
	add.s32 	%r150, %r150, %r48;
	add.s32 	%r149, %r149, %r47;
	add.s32 	%r148, %r148, %r48;
	add.s32 	%r147, %r147, %r47;
	add.s32 	%r146, %r146, %r48;
	add.s32 	%r145, %r145, 4;
	setp.ne.s32 	%p8, %r152, 1;
	@%p8 bra 	$L__BB3_6;
$L__BB3_15:
	bar.sync 	0;
	setp.lt.s32 	%p9, %r89, 0;
	@%p9 bra 	$L__BB3_30;
	shl.b32 	%r120, %r2, 2;
	add.s32 	%r71, %r46, %r120;
	mad.lo.s32 	%r121, %r88, %r5, %r3;
	cvta.to.global.u64 	%rd17, %rd5;
	mul.wide.s32 	%rd18, %r121, 4;
	add.s64 	%rd2, %rd17, %rd18;
	neg.s32 	%r159, %r89;
	cvt.u16.u32 	%rs5, %r89;
	and.b16  	%rs6, %rs5, 1;
	mul.wide.u16 	%r122, %rs6, 2;
	neg.s32 	%r157, %r122;
	mul.wide.s32 	%rd19, %r89, 4;
	mov.u64 	%rd20, Filter_in_constant_mem;
	add.s64 	%rd3, %rd20, %rd19;
	sub.s32 	%r155, %r5, %r89;
	shl.b32 	%r123, %r155, 8;
	add.s32 	%r124, %r120, %r123;
	add.s32 	%r125, %r124, %r18;
	add.s32 	%r156, %r108, %r125;
	mov.f32 	%f32, 0f00000000;
$L__BB3_17:
	.pragma "nounroll";
	setp.lt.s32 	%p10, %r155, 1;
	setp.ge.s32 	%p11, %r155, %r88;
	or.pred  	%p12, %p10, %p11;
	@%p12 bra 	$L__BB3_19;
	ld.shared.f32 	%f19, [%r156];
	mul.wide.s32 	%rd21, %r159, 4;
	sub.s64 	%rd22, %rd3, %rd21;
	ld.const.f32 	%f20, [%rd22];
	fma.rn.f32 	%f32, %f19, %f20, %f32;
$L__BB3_19:
	bar.sync 	0;
	st.global.f32 	[%rd2], %f32;
	bar.sync 	0;
	add.s32 	%r159, %r159, 1;
	add.s32 	%r157, %r157, 1;
	add.s32 	%r156, %r156, 256;
	add.s32 	%r155, %r155, 1;
	setp.ne.s32 	%p13, %r157, 1;
	@%p13 bra 	$L__BB3_17;
	setp.lt.u32 	%p14, %r89, 2;
	@%p14 bra 	$L__BB3_30;
$L__BB3_21:
	add.s32 	%r85, %r159, %r5;
	setp.lt.s32 	%p15, %r85, 1;
	setp.ge.s32 	%p16, %r85, %r88;
	shl.b32 	%r127, %r85, 8;
	add.s32 	%r86, %r71, %r127;
	sub.s32 	%r128, %r89, %r159;
	mul.wide.s32 	%rd23, %r128, 4;
	add.s64 	%rd4, %rd20, %rd23;
	or.pred  	%p17, %p15, %p16;
	@%p17 bra 	$L__BB3_23;
	ld.shared.f32 	%f21, [%r86];
	ld.const.f32 	%f22, [%rd4];
	fma.rn.f32 	%f32, %f21, %f22, %f32;
$L__BB3_23:
	bar.sync 	0;
	st.global.f32 	[%rd2], %f32;
	bar.sync 	0;
	add.s32 	%r129, %r85, 1;
	setp.gt.u32 	%p18, %r85, 2147483646;
	setp.ge.s32 	%p19, %r129, %r88;
	or.pred  	%p20, %p18, %p19;
	@%p20 bra 	$L__BB3_25;
	ld.shared.f32 	%f23, [%r86+256];
	ld.const.f32 	%f24, [%rd4+-4];
	fma.rn.f32 	%f32, %f23, %f24, %f32;
$L__BB3_25:
	bar.sync 	0;
	st.global.f32 	[%rd2], %f32;
	bar.sync 	0;
	add.s32 	%r130, %r85, 2;
	setp.lt.s32 	%p21, %r130, 1;
	setp.ge.s32 	%p22, %r130, %r88;
	or.pred  	%p23, %p21, %p22;
	@%p23 bra 	$L__BB3_27;
	ld.shared.f32 	%f25, [%r86+512];
	ld.const.f32 	%f26, [%rd4+-8];
	fma.rn.f32 	%f32, %f25, %f26, %f32;
$L__BB3_27:
	bar.sync 	0;
	st.global.f32 	[%rd2], %f32;
	bar.sync 	0;
	add.s32 	%r131, %r85, 3;
	setp.lt.s32 	%p24, %r131, 1;
	setp.ge.s32 	%p25, %r131, %r88;
	or.pred  	%p26, %p24, %p25;
	@%p26 bra 	$L__BB3_29;
	ld.shared.f32 	%f27, [%r86+768];
	ld.const.f32 	%f28, [%rd4+-12];
	fma.rn.f32 	%f32, %f27, %f28, %f32;
$L__BB3_29:
	bar.sync 	0;
	st.global.f32 	[%rd2], %f32;
	bar.sync 	0;
	add.s32 	%r87, %r159, 4;
	add.s32 	%r132, %r159, 3;
	setp.ne.s32 	%p27, %r132, %r89;
	mov.u32 	%r159, %r87;
	@%p27 bra 	$L__BB3_21;
$L__BB3_30:
	bar.sync 	0;
	ret;

}


// ===== COMPILED SASS (sm_100) =====

	.target	sm_100

	.elftype	@"ET_EXEC"


//--------------------- .note.nv.tkinfo           --------------------------
	.section	.note.nv.tkinfo,"",@"SHT_NOTE"
	.sectionflags	@"SHF_NOTE_NV_TKINFO"
	.tkinfo
        /*0018*/ 	.word	0x00000002
        /*0030*/ 	.string	""
        /*0030*/ 	.string	"ptxas"
        /*0030*/ 	.string	"Cuda compilation tools, release 13.0, V13.0.88"
        /*0030*/ 	.string	"Build cuda_13.0.r13.0/compiler.36424714_0"
        /*0030*/ 	.string	"-arch sm_100 -m 64 "



//--------------------- .note.nv.cuinfo           --------------------------
	.section	.note.nv.cuinfo,"",@"SHT_NOTE"
	.sectionflags	@"SHF_NOTE_NV_CUINFO"
        /*0018*/ 	.short	0x0002
        /*001a*/ 	.short	0x0064
        /*001c*/ 	.short	0x0082
	.zero		2


//--------------------- .nv.info                  --------------------------
	.section	.nv.info,"",@"SHT_CUDA_INFO"
	.align	4


	//----- nvinfo : EIATTR_REGCOUNT
	.align		4
        /*0000*/ 	.byte	0x04, 0x2f
        /*0002*/ 	.short	(.L_2 - .L_1)
	.align		4
.L_1:
        /*0004*/ 	.word	index@(_Z17convolutionRowGPUPfS_S_iii)
        /*0008*/ 	.word	0x00000016


	//----- nvinfo : EIATTR_FRAME_SIZE
	.align		4
.L_2:
        /*000c*/ 	.byte	0x04, 0x11
        /*000e*/ 	.short	(.L_4 - .L_3)
	.align		4
.L_3:
        /*0010*/ 	.word	index@(_Z17convolutionRowGPUPfS_S_iii)
        /*0014*/ 	.word	0x00000000


	//----- nvinfo : EIATTR_REGCOUNT
	.align		4
.L_4:
        /*0018*/ 	.byte	0x04, 0x2f
        /*001a*/ 	.short	(.L_6 - .L_5)
	.align		4
.L_5:
        /*001c*/ 	.word	index@(_Z20convolutionColumnGPUPfS_S_iii)
        /*0020*/ 	.word	0x0000001e


	//----- nvinfo : EIATTR_FRAME_SIZE
	.align		4
.L_6:
        /*0024*/ 	.byte	0x04, 0x11
        /*0026*/ 	.short	(.L_8 - .L_7)
	.align		4
.L_7:
        /*0028*/ 	.word	index@(_Z20convolutionColumnGPUPfS_S_iii)
        /*002c*/ 	.word	0x00000000


	//----- nvinfo : EIATTR_REGCOUNT
	.align		4
.L_8:
        /*0030*/ 	.byte	0x04, 0x2f
        /*0032*/ 	.short	(.L_10 - .L_9)
	.align		4
.L_9:
        /*0034*/ 	.word	index@(_Z21convolutionTileRowGPUPfS_iii)
        /*0038*/ 	.word	0x00000020


	//----- nvinfo : EIATTR_FRAME_SIZE
	.align		4
.L_10:
        /*003c*/ 	.byte	0x04, 0x11
        /*003e*/ 	.short	(.L_12 - .L_11)
	.align		4
.L_11:
        /*0040*/ 	.word	index@($__internal_1_$__cuda_sm20_div_u16)
        /*0044*/ 	.word	0x00000000


	//----- nvinfo : EIATTR_FRAME_SIZE
	.align		4
.L_12:
        /*0048*/ 	.byte	0x04, 0x11
        /*004a*/ 	.short	(.L_14 - .L_13)
	.align		4
.L_13:
        /*004c*/ 	.word	index@(_Z21convolutionTileRowGPUPfS_iii)
        /*0050*/ 	.word	0x00000000


	//----- nvinfo : EIATTR_REGCOUNT
	.align		4
.L_14:
        /*0054*/ 	.byte	0x04, 0x2f
        /*0056*/ 	.short	(.L_16 - .L_15)
	.align		4
.L_15:
        /*0058*/ 	.word	index@(_Z24convolutionTileColumnGPUPfS_iii)
        /*005c*/ 	.word	0x00000020


	//----- nvinfo : EIATTR_FRAME_SIZE
	.align		4
.L_16:
        /*0060*/ 	.byte	0x04, 0x11
        /*0062*/ 	.short	(.L_18 - .L_17)
	.align		4
.L_17:
        /*0064*/ 	.word	index@($__internal_0_$__cuda_sm20_div_u16)
        /*0068*/ 	.word	0x00000000


	//----- nvinfo : EIATTR_FRAME_SIZE
	.align		4
.L_18:
        /*006c*/ 	.byte	0x04, 0x11
        /*006e*/ 	.short	(.L_20 - .L_19)
	.align		4
.L_19:
        /*0070*/ 	.word	index@(_Z24convolutionTileColumnGPUPfS_iii)
        /*0074*/ 	.word	0x00000000


	//----- nvinfo : EIATTR_MIN_STACK_SIZE
	.align		4
.L_20:
        /*0078*/ 	.byte	0x04, 0x12
        /*007a*/ 	.short	(.L_22 - .L_21)
	.align		4
.L_21:
        /*007c*/ 	.word	index@(_Z24convolutionTileColumnGPUPfS_iii)
        /*0080*/ 	.word	0x00000000


	//----- nvinfo : EIATTR_MIN_STACK_SIZE
	.align		4
.L_22:
        /*0084*/ 	.byte	0x04, 0x12
        /*0086*/ 	.short	(.L_24 - .L_23)
	.align		4
.L_23:
        /*0088*/ 	.word	index@(_Z21convolutionTileRowGPUPfS_iii)
        /*008c*/ 	.word	0x00000000


	//----- nvinfo : EIATTR_MIN_STACK_SIZE
	.align		4
.L_24:
        /*0090*/ 	.byte	0x04, 0x12
        /*0092*/ 	.short	(.L_26 - .L_25)
	.align		4
.L_25:
        /*0094*/ 	.word	index@(_Z20convolutionColumnGPUPfS_S_iii)
        /*0098*/ 	.word	0x00000000


	//----- nvinfo : EIATTR_MIN_STACK_SIZE
	.align		4
.L_26:
        /*009c*/ 	.byte	0x04, 0x12
        /*009e*/ 	.short	(.L_28 - .L_27)
	.align		4
.L_27:
        /*00a0*/ 	.word	index@(_Z17convolutionRowGPUPfS_S_iii)
        /*00a4*/ 	.word	0x00000000
.L_28:


//--------------------- .nv.compat                --------------------------
	.section	.nv.compat,"",@"SHT_CUDA_COMPAT_INFO"
	.align	4
        /*0000*/ 	.byte	0x02, 0x09, 0x00, 0x00, 0x02, 0x02, 0x01, 0x00, 0x02, 0x05, 0x05, 0x00, 0x03, 0x07, 0x01, 0x01
        /*0010*/ 	.byte	0x02, 0x03, 0x00, 0x00, 0x02, 0x06, 0x01, 0x00, 0x04, 0x0b, 0x08, 0x00, 0x01, 0x00, 0x00, 0x00
        /*0020*/ 	.byte	0x00, 0x00, 0x00, 0x00


//--------------------- .nv.info._Z24convolutionTileColumnGPUPfS_iii --------------------------
	.section	.nv.info._Z24convolutionTileColumnGPUPfS_iii,"",@"SHT_CUDA_INFO"
	.sectionflags	@""
	.align	4


	//----- nvinfo : EIATTR_CUDA_API_VERSION
	.align		4
        /*0000*/ 	.byte	0x04, 0x37
        /*0002*/ 	.short	(.L_30 - .L_29)
.L_29:
        /*0004*/ 	.word	0x00000082


	//----- nvinfo : EIATTR_KPARAM_INFO
	.align		4
.L_30:
        /*0008*/ 	.byte	0x04, 0x17
        /*000a*/ 	.short	(.L_32 - .L_31)
.L_31:
        /*000c*/ 	.word	0x00000000
        /*0010*/ 	.short	0x0004
        /*0012*/ 	.short	0x0018
        /*0014*/ 	.byte	0x00, 0xf0, 0x11, 0x00


	//----- nvinfo : EIATTR_KPARAM_INFO
	.align		4
.L_32:
        /*0018*/ 	.byte	0x04, 0x17
        /*001a*/ 	.short	(.L_34 - .L_33)
.L_33:
        /*001c*/ 	.word	0x00000000
        /*0020*/ 	.short	0x0003
        /*0022*/ 	.short	0x0014
        /*0024*/ 	.byte	0x00, 0xf0, 0x11, 0x00


	//----- nvinfo : EIATTR_KPARAM_INFO
	.align		4
.L_34:
        /*0028*/ 	.byte	0x04, 0x17
        /*002a*/ 	.short	(.L_36 - .L_35)
.L_35:
        /*002c*/ 	.word	0x00000000
        /*0030*/ 	.short	0x0002
        /*0032*/ 	.short	0x0010
        /*0034*/ 	.byte	0x00, 0xf0, 0x11, 0x00


	//----- nvinfo : EIATTR_KPARAM_INFO
	.align		4
.L_36:
        /*0038*/ 	.byte	0x04, 0x17
        /*003a*/ 	.short	(.L_38 - .L_37)
.L_37:
        /*003c*/ 	.word	0x00000000
        /*0040*/ 	.short	0x0001
        /*0042*/ 	.short	0x0008
        /*0044*/ 	.byte	0x00, 0xf5, 0x21, 0x00


	//----- nvinfo : EIATTR_KPARAM_INFO
	.align		4
.L_38:
        /*0048*/ 	.byte	0x04, 0x17
        /*004a*/ 	.short	(.L_40 - .L_39)
.L_39:
        /*004c*/ 	.word	0x00000000
        /*0050*/ 	.short	0x0000
        /*0052*/ 	.short	0x0000
        /*0054*/ 	.byte	0x00, 0xf5, 0x21, 0x00


	//----- nvinfo : EIATTR_SPARSE_MMA_MASK
	.align		4
.L_40:
        /*0058*/ 	.byte	0x03, 0x50
        /*005a*/ 	.short	0x0000


	//----- nvinfo : EIATTR_MAXREG_COUNT
	.align		4
        /*005c*/ 	.byte	0x03, 0x1b
        /*005e*/ 	.short	0x00ff


	//----- nvinfo : EIATTR_NUM_BARRIERS
	.align		4
        /*0060*/ 	.byte	0x02, 0x4c
        /*0062*/ 	.byte	0x01
	.zero		1


	//----- nvinfo : EIATTR_MERCURY_ISA_VERSION
	.align		4
        /*0064*/ 	.byte	0x03, 0x5f
        /*0066*/ 	.short	0x0101


	//----- nvinfo : EIATTR_VRC_CTA_INIT_COUNT
	.align		4
        /*0068*/ 	.byte	0x02, 0x4a
	.zero		1
	.zero		1


	//----- nvinfo : EIATTR_EXIT_INSTR_OFFSETS
	.align		4
        /*006c*/ 	.byte	0x04, 0x1c
        /*006e*/ 	.short	(.L_42 - .L_41)


	//   ....[0]....
.L_41:
        /*0070*/ 	.word	0x00001ad0


	//----- nvinfo : EIATTR_CRS_STACK_SIZE
	.align		4
.L_42:
        /*0074*/ 	.byte	0x04, 0x1e
        /*0076*/ 	.short	(.L_44 - .L_43)
.L_43:
        /*0078*/ 	.word	0x00000000


	//----- nvinfo : EIATTR_CBANK_PARAM_SIZE
	.align		4
.L_44:
        /*007c*/ 	.byte	0x03, 0x19
        /*007e*/ 	.short	0x001c


	//----- nvinfo : EIATTR_PARAM_CBANK
	.align		4
        /*0080*/ 	.byte	0x04, 0x0a
        /*0082*/ 	.short	(.L_46 - .L_45)
	.align		4
.L_45:
        /*0084*/ 	.word	index@(.nv.constant0._Z24convolutionTileColumnGPUPfS_iii)
        /*0088*/ 	.short	0x0380
        /*008a*/ 	.short	0x001c


	//----- nvinfo : EIATTR_SW_WAR
	.align		4
.L_46:
        /*008c*/ 	.byte	0x04, 0x36
        /*008e*/ 	.short	(.L_48 - .L_47)
.L_47:
        /*0090*/ 	.word	0x00000008
.L_48:


//--------------------- .nv.info._Z21convolutionTileRowGPUPfS_iii --------------------------
	.section	.nv.info._Z21convolutionTileRowGPUPfS_iii,"",@"SHT_CUDA_INFO"
	.sectionflags	@""
	.align	4


	//----- nvinfo : EIATTR_CUDA_API_VERSION
	.align		4
        /*0000*/ 	.byte	0x04, 0x37
        /*0002*/ 	.short	(.L_50 - .L_49)
.L_49:
        /*0004*/ 	.word	0x00000082


	//----- nvinfo : EIATTR_KPARAM_INFO
	.align		4
.L_50:
        /*0008*/ 	.byte	0x04, 0x17
        /*000a*/ 	.short	(.L_52 - .L_51)
.L_51:
        /*000c*/ 	.word	0x00000000
        /*0010*/ 	.short	0x0004
        /*0012*/ 	.short	0x0018
        /*0014*/ 	.byte	0x00, 0xf0, 0x11, 0x00


	//----- nvinfo : EIATTR_KPARAM_INFO
	.align		4
.L_52:
        /*0018*/ 	.byte	0x04, 0x17
        /*001a*/ 	.short	(.L_54 - .L_53)
.L_53:
        /*001c*/ 	.word	0x00000000
        /*0020*/ 	.short	0x0003
        /*0022*/ 	.short	0x0014
        /*0024*/ 	.byte	0x00, 0xf0, 0x11, 0x00


	//----- nvinfo : EIATTR_KPARAM_INFO
	.align		4
.L_54:
        /*0028*/ 	.byte	0x04, 0x17
        /*002a*/ 	.short	(.L_56 - .L_55)
.L_55:
        /*002c*/ 	.word	0x00000000
        /*0030*/ 	.short	0x0002
        /*0032*/ 	.short	0x0010
        /*0034*/ 	.byte	0x00, 0xf0, 0x11, 0x00


	//----- nvinfo : EIATTR_KPARAM_INFO
	.align		4
.L_56:
        /*0038*/ 	.byte	0x04, 0x17
        /*003a*/ 	.short	(.L_58 - .L_57)
.L_57:
        /*003c*/ 	.word	0x00000000
        /*0040*/ 	.short	0x0001
        /*0042*/ 	.short	0x0008
        /*0044*/ 	.byte	0x00, 0xf5, 0x21, 0x00


	//----- nvinfo : EIATTR_KPARAM_INFO
	.align		4
.L_58:
        /*0048*/ 	.byte	0x04, 0x17
        /*004a*/ 	.short	(.L_60 - .L_59)
.L_59:
        /*004c*/ 	.word	0x00000000
        /*0050*/ 	.short	0x0000
        /*0052*/ 	.short	0x0000
        /*0054*/ 	.byte	0x00, 0xf5, 0x21, 0x00


	//----- nvinfo : EIATTR_SPARSE_MMA_MASK
	.align		4
.L_60:
        /*0058*/ 	.byte	0x03, 0x50
        /*005a*/ 	.short	0x0000


	//----- nvinfo : EIATTR_MAXREG_COUNT
	.align		4
        /*005c*/ 	.byte	0x03, 0x1b
        /*005e*/ 	.short	0x00ff


	//----- nvinfo : EIATTR_NUM_BARRIERS
	.align		4
        /*0060*/ 	.byte	0x02, 0x4c
        /*0062*/ 	.byte	0x01
	.zero		1


	//----- nvinfo : EIATTR_MERCURY_ISA_VERSION
	.align		4
        /*0064*/ 	.byte	0x03, 0x5f
        /*0066*/ 	.short	0x0101


	//----- nvinfo : EIATTR_VRC_CTA_INIT_COUNT
	.align		4
        /*0068*/ 	.byte	0x02, 0x4a
	.zero		1
	.zero		1


	//----- nvinfo : EIATTR_EXIT_INSTR_OFFSETS
	.align		4
        /*006c*/ 	.byte	0x04, 0x1c
        /*006e*/ 	.short	(.L_62 - .L_61)


	//   ....[0]....
.L_61:
        /*0070*/ 	.word	0x00001a50


	//----- nvinfo : EIATTR_CRS_STACK_SIZE
	.align		4
.L_62:
        /*0074*/ 	.byte	0x04, 0x1e
        /*0076*/ 	.short	(.L_64 - .L_63)
.L_63:
        /*0078*/ 	.word	0x00000000


	//----- nvinfo : EIATTR_CBANK_PARAM_SIZE
	.align		4
.L_64:
        /*007c*/ 	.byte	0x03, 0x19
        /*007e*/ 	.short	0x001c


	//----- nvinfo : EIATTR_PARAM_CBANK
	.align		4
        /*0080*/ 	.byte	0x04, 0x0a
        /*0082*/ 	.short	(.L_66 - .L_65)
	.align		4
.L_65:
        /*0084*/ 	.word	index@(.nv.constant0._Z21convolutionTileRowGPUPfS_iii)
        /*0088*/ 	.short	0x0380
        /*008a*/ 	.short	0x001c


	//----- nvinfo : EIATTR_SW_WAR
	.align		4
.L_66:
        /*008c*/ 	.byte	0x04, 0x36
        /*008e*/ 	.short	(.L_68 - .L_67)
.L_67:
        /*0090*/ 	.word	0x00000008
.L_68:


//--------------------- .nv.info._Z20convolutionColumnGPUPfS_S_iii --------------------------
	.section	.nv.info._Z20convolutionColumnGPUPfS_S_iii,"",@"SHT_CUDA_INFO"
	.sectionflags	@""
	.align	4


	//----- nvinfo : EIATTR_CUDA_API_VERSION
	.align		4
        /*0000*/ 	.byte	0x04, 0x37
        /*0002*/ 	.short	(.L_70 - .L_69)
.L_69:
        /*0004*/ 	.word	0x00000082


	//----- nvinfo : EIATTR_KPARAM_INFO
	.align		4
.L_70:
        /*0008*/ 	.byte	0x04, 0x17
        /*000a*/ 	.short	(.L_72 - .L_71)
.L_71:
        /*000c*/ 	.word	0x00000000
        /*0010*/ 	.short	0x0005
        /*0012*/ 	.short	0x0020
        /*0014*/ 	.byte	0x00, 0xf0, 0x11, 0x00


	//----- nvinfo : EIATTR_KPARAM_INFO
	.align		4
.L_72:
        /*0018*/ 	.byte	0x04, 0x17
        /*001a*/ 	.short	(.L_74 - .L_73)
.L_73:
        /*001c*/ 	.word	0x00000000
        /*0020*/ 	.short	0x0004
        /*0022*/ 	.short	0x001c
        /*0024*/ 	.byte	0x00, 0xf0, 0x11, 0x00


	//----- nvinfo : EIATTR_KPARAM_INFO
	.align		4
.L_74:
        /*0028*/ 	.byte	0x04, 0x17
        /*002a*/ 	.short	(.L_76 - .L_75)
.L_75:
        /*002c*/ 	.word	0x00000000
        /*0030*/ 	.short	0x0003
        /*0032*/ 	.short	0x0018
        /*0034*/ 	.byte	0x00, 0xf0, 0x11, 0x00


	//----- nvinfo : EIATTR_KPARAM_INFO
	.align		4
.L_76:
        /*0038*/ 	.byte	0x04, 0x17
        /*003a*/ 	.short	(.L_78 - .L_77)
.L_77:
        /*003c*/ 	.word	0x00000000
        /*0040*/ 	.short	0x0002
        /*0042*/ 	.short	0x0010
        /*0044*/ 	.byte	0x00, 0xf5, 0x21, 0x00


	//----- nvinfo : EIATTR_KPARAM_INFO
	.align		4
.L_78:
        /*0048*/ 	.byte	0x04, 0x17
        /*004a*/ 	.short	(.L_80 - .L_79)
.L_79:
        /*004c*/ 	.word	0x00000000
        /*0050*/ 	.short	0x0001
        /*0052*/ 	.short	0x0008
        /*0054*/ 	.byte	0x00, 0xf5, 0x21, 0x00


	//----- nvinfo : EIATTR_KPARAM_INFO
	.align		4
.L_80:
        /*0058*/ 	.byte	0x04, 0x17
        /*005a*/ 	.short	(.L_82 - .L_81)
.L_81:
        /*005c*/ 	.word	0x00000000
        /*0060*/ 	.short	0x0000
        /*0062*/ 	.short	0x0000
        /*0064*/ 	.byte	0x00, 0xf5, 0x21, 0x00


	//----- nvinfo : EIATTR_SPARSE_MMA_MASK
	.align		4
.L_82:
        /*0068*/ 	.byte	0x03, 0x50
        /*006a*/ 	.short	0x0000


	//----- nvinfo : EIATTR_MAXREG_COUNT
	.align		4
        /*006c*/ 	.byte	0x03, 0x1b
        /*006e*/ 	.short	0x00ff


	//----- nvinfo : EIATTR_MERCURY_ISA_VERSION
	.align		4
        /*0070*/ 	.byte	0x03, 0x5f
        /*0072*/ 	.short	0x0101


	//----- nvinfo : EIATTR_VRC_CTA_INIT_COUNT
	.align		4
        /*0074*/ 	.byte	0x02, 0x4a
	.zero		1
	.zero		1


	//----- nvinfo : EIATTR_EXIT_INSTR_OFFSETS
	.align		4
        /*0078*/ 	.byte	0x04, 0x1c
        /*007a*/ 	.short	(.L_84 - .L_83)


	//   ....[0]....
.L_83:
        /*007c*/ 	.word	0x00000090


	//   ....[1]....
        /*0080*/ 	.word	0x00000ec0


	//----- nvinfo : EIATTR_CRS_STACK_SIZE
	.align		4
.L_84:
        /*0084*/ 	.byte	0x04, 0x1e
        /*0086*/ 	.short	(.L_86 - .L_85)
.L_85:
        /*0088*/ 	.word	0x00000000


	//----- nvinfo : EIATTR_CBANK_PARAM_SIZE
	.align		4
.L_86:
        /*008c*/ 	.byte	0x03, 0x19
        /*008e*/ 	.short	0x0024


	//----- nvinfo : EIATTR_PARAM_CBANK
	.align		4
        /*0090*/ 	.byte	0x04, 0x0a
        /*0092*/ 	.short	(.L_88 - .L_87)
	.align		4
.L_87:
        /*0094*/ 	.word	index@(.nv.constant0._Z20convolutionColumnGPUPfS_S_iii)
        /*0098*/ 	.short	0x0380
        /*009a*/ 	.short	0x0024


	//----- nvinfo : EIATTR_SW_WAR
	.align		4
.L_88:
        /*009c*/ 	.byte	0x04, 0x36
        /*009e*/ 	.short	(.L_90 - .L_89)
.L_89:
        /*00a0*/ 	.word	0x00000008
.L_90:


//--------------------- .nv.info._Z17convolutionRowGPUPfS_S_iii --------------------------
	.section	.nv.info._Z17convolutionRowGPUPfS_S_iii,"",@"SHT_CUDA_INFO"
	.sectionflags	@""
	.align	4


	//----- nvinfo : EIATTR_CUDA_API_VERSION
	.align		4
        /*0000*/ 	.byte	0x04, 0x37
        /*0002*/ 	.short	(.L_92 - .L_91)
.L_91:
        /*0004*/ 	.word	0x00000082


	//----- nvinfo : EIATTR_KPARAM_INFO
	.align		4
.L_92:
        /*0008*/ 	.byte	0x04, 0x17
        /*000a*/ 	.short	(.L_94 - .L_93)
.L_93:
        /*000c*/ 	.word	0x00000000
        /*0010*/ 	.short	0x0005
        /*0012*/ 	.short	0x0020
        /*0014*/ 	.byte	0x00, 0xf0, 0x11, 0x00


	//----- nvinfo : EIATTR_KPARAM_INFO
	.align		4
.L_94:
        /*0018*/ 	.byte	0x04, 0x17
        /*001a*/ 	.short	(.L_96 - .L_95)
.L_95:
        /*001c*/ 	.word	0x00000000
        /*0020*/ 	.short	0x0004
        /*0022*/ 	.short	0x001c
        /*0024*/ 	.byte	0x00, 0xf0, 0x11, 0x00


	//----- nvinfo : EIATTR_KPARAM_INFO
	.align		4
.L_96:
        /*0028*/ 	.byte	0x04, 0x17
        /*002a*/ 	.short	(.L_98 - .L_97)
.L_97:
        /*002c*/ 	.word	0x00000000
        /*0030*/ 	.short	0x0003
        /*0032*/ 	.short	0x0018
        /*0034*/ 	.byte	0x00, 0xf0, 0x11, 0x00


	//----- nvinfo : EIATTR_KPARAM_INFO
	.align		4
.L_98:
        /*0038*/ 	.byte	0x04, 0x17
        /*003a*/ 	.short	(.L_100 - .L_99)
.L_99:
        /*003c*/ 	.word	0x00000000
        /*0040*/ 	.short	0x0002
        /*0042*/ 	.short	0x0010
        /*0044*/ 	.byte	0x00, 0xf5, 0x21, 0x00


	//----- nvinfo : EIATTR_KPARAM_INFO
	.align		4
.L_100:
        /*0048*/ 	.byte	0x04, 0x17
        /*004a*/ 	.short	(.L_102 - .L_101)
.L_101:
        /*004c*/ 	.word	0x00000000
        /*0050*/ 	.short	0x0001
        /*0052*/ 	.short	0x0008
        /*0054*/ 	.byte	0x00, 0xf5, 0x21, 0x00


	//----- nvinfo : EIATTR_KPARAM_INFO
	.align		4
.L_102:
        /*0058*/ 	.byte	0x04, 0x17
        /*005a*/ 	.short	(.L_104 - .L_103)
.L_103:
        /*005c*/ 	.word	0x00000000
        /*0060*/ 	.short	0x0000
        /*0062*/ 	.short	0x0000
        /*0064*/ 	.byte	0x00, 0xf5, 0x21, 0x00


	//----- nvinfo : EIATTR_SPARSE_MMA_MASK
	.align		4
.L_104:
        /*0068*/ 	.byte	0x03, 0x50
        /*006a*/ 	.short	0x0000


	//----- nvinfo : EIATTR_MAXREG_COUNT
	.align		4
        /*006c*/ 	.byte	0x03, 0x1b
        /*006e*/ 	.short	0x00ff


	//----- nvinfo : EIATTR_MERCURY_ISA_VERSION
	.align		4
        /*0070*/ 	.byte	0x03, 0x5f
        /*0072*/ 	.short	0x0101


	//----- nvinfo : EIATTR_VRC_CTA_INIT_COUNT
	.align		4
        /*0074*/ 	.byte	0x02, 0x4a
	.zero		1
	.zero		1


	//----- nvinfo : EIATTR_EXIT_INSTR_OFFSETS
	.align		4
        /*0078*/ 	.byte	0x04, 0x1c
        /*007a*/ 	.short	(.L_106 - .L_105)


	//   ....[0]....
.L_105:
        /*007c*/ 	.word	0x00000050


	//   ....[1]....
        /*0080*/ 	.word	0x00000bd0


	//----- nvinfo : EIATTR_CRS_STACK_SIZE
	.align		4
.L_106:
        /*0084*/ 	.byte	0x04, 0x1e
        /*0086*/ 	.short	(.L_108 - .L_107)
.L_107:
        /*0088*/ 	.word	0x00000000


	//----- nvinfo : EIATTR_CBANK_PARAM_SIZE
	.align		4
.L_108:
        /*008c*/ 	.byte	0x03, 0x19
        /*008e*/ 	.short	0x0024


	//----- nvinfo : EIATTR_PARAM_CBANK
	.align		4
        /*0090*/ 	.byte	0x04, 0x0a
        /*0092*/ 	.short	(.L_110 - .L_109)
	.align		4
.L_109:
        /*0094*/ 	.word	index@(.nv.constant0._Z17convolutionRowGPUPfS_S_iii)
        /*0098*/ 	.short	0x0380
        /*009a*/ 	.short	0x0024


	//----- nvinfo : EIATTR_SW_WAR
	.align		4
.L_110:
        /*009c*/ 	.byte	0x04, 0x36
        /*009e*/ 	.short	(.L_112 - .L_111)
.L_111:
        /*00a0*/ 	.word	0x00000008
.L_112:


//--------------------- .nv.callgraph             --------------------------
	.section	.nv.callgraph,"",@"SHT_CUDA_CALLGRAPH"
	.align	4
	.sectionentsize	8
	.align		4
        /*0000*/ 	.word	0x00000000
	.align		4
        /*0004*/ 	.word	0xffffffff
	.align		4
        /*0008*/ 	.word	0x00000000
	.align		4
        /*000c*/ 	.word	0xfffffffe
	.align		4
        /*0010*/ 	.word	0x00000000
	.align		4
        /*0014*/ 	.word	0xfffffffd
	.align		4
        /*0018*/ 	.word	0x00000000
	.align		4
        /*001c*/ 	.word	0xfffffffc


//--------------------- .nv.constant3             --------------------------
	.section	.nv.constant3,"a",@progbits
	.align	4
.nv.constant3:
	.type		Filter_in_constant_mem,@object
	.size		Filter_in_constant_mem,(.L_0 - Filter_in_constant_mem)
Filter_in_constant_mem:
	.zero		132
.L_0:


//--------------------- .text._Z24convolutionTileColumnGPUPfS_iii --------------------------
	.section	.text._Z24convolutionTileColumnGPUPfS_iii,"ax",@progbits
	.align	128
        .global         _Z24convolutionTileColumnGPUPfS_iii
        .type           _Z24convolutionTileColumnGPUPfS_iii,@function
        .size           _Z24convolutionTileColumnGPUPfS_iii,(.L_x_46 - _Z24convolutionTileColumnGPUPfS_iii)
        .other          _Z24convolutionTileColumnGPUPfS_iii,@"STO_CUDA_ENTRY STV_DEFAULT"
_Z24convolutionTileColumnGPUPfS_iii:
.text._Z24convolutionTileColumnGPUPfS_iii:
[----:B------:R-:W-:Y:S01]  /*0000*/  LDC R1, c[0x0][0x37c] ;  /* 0x0000df00ff017b82 */ /* 0x000fe20000000800 */
[----:B------:R-:W0:Y:S07]  /*0010*/  S2R R0, SR_TID.X ;  /* 0x0000000000007919 */ /* 0x000e2e0000002100 */
[----:B------:R-:W1:Y:S01]  /*0020*/  S2UR UR7, SR_CTAID.X ;  /* 0x00000000000779c3 */ /* 0x000e620000002500 */
[----:B------:R-:W1:Y:S01]  /*0030*/  LDCU UR4, c[0x0][0x360] ;  /* 0x00006c00ff0477ac */ /* 0x000e620008000800 */
[----:B------:R-:W-:Y:S01]  /*0040*/  MOV R10, 0xd0 ;  /* 0x000000d0000a7802 */ /* 0x000fe20000000f00 */
[----:B------:R-:W2:Y:S05]  /*0050*/  S2R R25, SR_TID.Y ;  /* 0x0000000000197919 */ /* 0x000eaa0000002200 */
[----:B------:R-:W2:Y:S08]  /*0060*/  S2UR UR5, SR_CTAID.Y ;  /* 0x00000000000579c3 */ /* 0x000eb00000002600 */
[----:B------:R-:W2:Y:S01]  /*0070*/  LDC R2, c[0x0][0x364] ;  /* 0x0000d900ff027b82 */ /* 0x000ea20000000800 */
[----:B-1----:R-:W-:-:S06]  /*0080*/  UIMAD UR4, UR7, UR4, URZ ;  /* 0x00000004070472a4 */ /* 0x002fcc000f8e02ff */
[----:B0-----:R-:W-:Y:S02]  /*0090*/  VIADD R3, R0, UR4 ;  /* 0x0000000400037c36 */ /* 0x001fe40008000000 */
[C---:B--2---:R-:W-:Y:S01]  /*00a0*/  IMAD R4, R2.reuse, UR5, R25 ;  /* 0x0000000502047c24 */ /* 0x044fe2000f8e0219 */
[----:B------:R-:W-:-:S07]  /*00b0*/  LOP3.LUT R5, R2, 0xffff, RZ, 0xc0, !PT ;  /* 0x0000ffff02057812 */ /* 0x000fce00078ec0ff */
[----:B------:R-:W-:Y:S05]  /*00c0*/  CALL.REL.NOINC `($__internal_0_$__cuda_sm20_div_u16) ;  /* 0x0000001800847944 */ /* 0x000fea0003c00000 */
[----:B------:R-:W0:Y:S01]  /*00d0*/  S2UR UR6, SR_CgaCtaId ;  /* 0x00000000000679c3 */ /* 0x000e220000008800 */
[----:B------:R-:W-:Y:S01]  /*00e0*/  LOP3.LUT R5, R5, 0xffff, RZ, 0xc0, !PT ;  /* 0x0000ffff05057812 */ /* 0x000fe200078ec0ff */
[----:B------:R-:W1:Y:S03]  /*00f0*/  LDCU UR8, c[0x0][0x390] ;  /* 0x00007200ff0877ac */ /* 0x000e660008000800 */
[----:B------:R-:W-:Y:S01]  /*0100*/  SHF.R.U32.HI R6, RZ, 0x1, R5 ;  /* 0x00000001ff067819 */ /* 0x000fe20000011605 */
[----:B------:R-:W2:Y:S01]  /*0110*/  LDCU.64 UR10, c[0x0][0x358] ;  /* 0x00006b00ff0a77ac */ /* 0x000ea20008000a00 */
[----:B------:R-:W-:Y:S02]  /*0120*/  LOP3.LUT R19, R5, 0x7e, RZ, 0xc0, !PT ;  /* 0x0000007e05137812 */ /* 0x000fe400078ec0ff */
[C---:B------:R-:W-:Y:S01]  /*0130*/  IADD3 R7, PT, PT, -R6.reuse, UR5, RZ ;  /* 0x0000000506077c10 */ /* 0x040fe2000fffe1ff */
[----:B------:R-:W-:Y:S01]  /*0140*/  IMAD.SHL.U32 R10, R6, 0x2, RZ ;  /* 0x00000002060a7824 */ /* 0x000fe200078e00ff */
[----:B------:R-:W-:Y:S01]  /*0150*/  UMOV UR5, 0x400 ;  /* 0x0000040000057882 */ /* 0x000fe20000000000 */
[----:B------:R-:W-:-:S02]  /*0160*/  IADD3 R19, PT, PT, -R19, RZ, RZ ;  /* 0x000000ff13137210 */ /* 0x000fc40007ffe1ff */
[C---:B------:R-:W-:Y:S01]  /*0170*/  IADD3 R9, PT, PT, R7.reuse, 0x2, RZ ;  /* 0x0000000207097810 */ /* 0x040fe20007ffe0ff */
[CC--:B------:R-:W-:Y:S02]  /*0180*/  IMAD R8, R7.reuse, R2.reuse, RZ ;  /* 0x0000000207087224 */ /* 0x0c0fe400078e02ff */
[----:B------:R-:W-:Y:S02]  /*0190*/  VIADD R13, R7, 0x3 ;  /* 0x00000003070d7836 */ /* 0x000fe40000000000 */
[--C-:B------:R-:W-:Y:S01]  /*01a0*/  IMAD R9, R9, R2, R25.reuse ;  /* 0x0000000209097224 */ /* 0x100fe200078e0219 */
[----:B------:R-:W-:Y:S01]  /*01b0*/  IADD3 R7, PT, PT, R25, R8, R2 ;  /* 0x0000000819077210 */ /* 0x000fe20007ffe002 */
[--C-:B------:R-:W-:Y:S02]  /*01c0*/  IMAD R13, R13, R2, R25.reuse ;  /* 0x000000020d0d7224 */ /* 0x100fe400078e0219 */
[----:B------:R-:W-:Y:S01]  /*01d0*/  IMAD.IADD R25, R8, 0x1, R25 ;  /* 0x0000000108197824 */ /* 0x000fe200078e0219 */
[----:B0-----:R-:W-:Y:S01]  /*01e0*/  ULEA UR5, UR6, UR5, 0x18 ;  /* 0x0000000506057291 */ /* 0x001fe2000f8ec0ff */
[----:B------:R-:W-:Y:S01]  /*01f0*/  LOP3.LUT R8, R10, 0x2, RZ, 0xe2, !PT ;  /* 0x000000020a087812 */ /* 0x000fe200078ee2ff */
[----:B-1----:R-:W-:Y:S01]  /*0200*/  IMAD R11, R2, UR8, RZ ;  /* 0x00000008020b7c24 */ /* 0x002fe2000f8e02ff */
[----:B------:R-:W-:Y:S01]  /*0210*/  IADD3 R10, PT, PT, -R6, UR7, RZ ;  /* 0x00000007060a7c10 */ /* 0x000fe2000fffe1ff */
[----:B------:R-:W-:-:S02]  /*0220*/  IMAD R17, R25, 0x40, R0 ;  /* 0x0000004019117824 */ /* 0x000fc400078e0200 */
[----:B------:R-:W-:Y:S02]  /*0230*/  IMAD.MOV R16, RZ, RZ, -R8 ;  /* 0x000000ffff107224 */ /* 0x000fe400078e0a08 */
[--C-:B------:R-:W-:Y:S01]  /*0240*/  IMAD R8, R13, UR8, R3.reuse ;  /* 0x000000080d087c24 */ /* 0x100fe2000f8e0203 */
[----:B------:R-:W-:Y:S01]  /*0250*/  LEA R17, R17, UR5, 0x2 ;  /* 0x0000000511117c11 */ /* 0x000fe2000f8e10ff */
[--C-:B------:R-:W-:Y:S02]  /*0260*/  IMAD R20, R7, UR8, R3.reuse ;  /* 0x0000000807147c24 */ /* 0x100fe4000f8e0203 */
[--C-:B------:R-:W-:Y:S02]  /*0270*/  IMAD R12, R9, UR8, R3.reuse ;  /* 0x00000008090c7c24 */ /* 0x100fe4000f8e0203 */
[----:B--2---:R-:W-:-:S07]  /*0280*/  IMAD R6, R25, UR8, R3 ;  /* 0x0000000819067c24 */ /* 0x004fce000f8e0203 */
.L_x_0:
[----:B------:R-:W-:-:S13]  /*0290*/  ISETP.GT.U32.AND P0, PT, R10, R5, PT ;  /* 0x000000050a00720c */ /* 0x000fda0003f04070 */
[----:B------:R-:W0:Y:S02]  /*02a0*/  @!P0 LDC.64 R14, c[0x0][0x388] ;  /* 0x0000e200ff0e8b82 */ /* 0x000e240000000a00 */
[----:B0-----:R-:W-:-:S06]  /*02b0*/  @!P0 IMAD.WIDE.U32 R14, R6, 0x4, R14 ;  /* 0x00000004060e8825 */ /* 0x001fcc00078e000e */
[----:B------:R-:W2:Y:S01]  /*02c0*/  @!P0 LDG.E R14, desc[UR10][R14.64] ;  /* 0x0000000a0e0e8981 */ /* 0x000ea2000c1e1900 */
[----:B------:R-:W-:Y:S01]  /*02d0*/  VIADD R16, R16, 0x1 ;  /* 0x0000000110107836 */ /* 0x000fe20000000000 */
[C---:B------:R-:W-:Y:S01]  /*02e0*/  IADD3 R13, PT, PT, R2.reuse, R13, RZ ;  /* 0x0000000d020d7210 */ /* 0x040fe20007ffe0ff */
[C---:B------:R-:W-:Y:S01]  /*02f0*/  IMAD.IADD R8, R11.reuse, 0x1, R8 ;  /* 0x000000010b087824 */ /* 0x040fe200078e0208 */
[C---:B------:R-:W-:Y:S01]  /*0300*/  IADD3 R7, PT, PT, R2.reuse, R7, RZ ;  /* 0x0000000702077210 */ /* 0x040fe20007ffe0ff */
[C---:B------:R-:W-:Y:S01]  /*0310*/  IMAD.IADD R20, R11.reuse, 0x1, R20 ;  /* 0x000000010b147824 */ /* 0x040fe200078e0214 */
[----:B------:R-:W-:Y:S01]  /*0320*/  IADD3 R12, PT, PT, R11, R12, RZ ;  /* 0x0000000c0b0c7210 */ /* 0x000fe20007ffe0ff */
[----:B------:R-:W-:Y:S01]  /*0330*/  IMAD.IADD R9, R2, 0x1, R9 ;  /* 0x0000000102097824 */ /* 0x000fe200078e0209 */
[----:B------:R-:W-:Y:S01]  /*0340*/  IADD3 R10, PT, PT, R10, 0x1, RZ ;  /* 0x000000010a0a7810 */ /* 0x000fe20007ffe0ff */
[----:B------:R-:W-:Y:S02]  /*0350*/  IMAD.IADD R25, R2, 0x1, R25 ;  /* 0x0000000102197824 */ /* 0x000fe400078e0219 */
[----:B------:R-:W-:-:S02]  /*0360*/  VIADD R19, R19, 0x1 ;  /* 0x0000000113137836 */ /* 0x000fc40000000000 */
[----:B------:R-:W-:Y:S01]  /*0370*/  IMAD.IADD R6, R11, 0x1, R6 ;  /* 0x000000010b067824 */ /* 0x000fe200078e0206 */
[----:B--2---:R0:W-:Y:S01]  /*0380*/  @!P0 STS [R17], R14 ;  /* 0x0000000e11008388 */ /* 0x0041e20000000800 */
[----:B------:R-:W-:Y:S01]  /*0390*/  ISETP.NE.AND P0, PT, R16, 0x1, PT ;  /* 0x000000011000780c */ /* 0x000fe20003f05270 */
[----:B0-----:R-:W-:-:S12]  /*03a0*/  IMAD R17, R2, 0x100, R17 ;  /* 0x0000010002117824 */ /* 0x001fd800078e0211 */
[----:B------:R-:W-:Y:S05]  /*03b0*/  @P0 BRA `(.L_x_0) ;  /* 0xfffffffc00b40947 */ /* 0x000fea000383ffff */
[----:B------:R-:W0:Y:S01]  /*03c0*/  S2UR UR6, SR_CgaCtaId ;  /* 0x00000000000679c3 */ /* 0x000e220000008800 */
[----:B------:R-:W-:Y:S01]  /*03d0*/  LOP3.LUT R14, R5, 0x7e, RZ, 0xc0, !PT ;  /* 0x0000007e050e7812 */ /* 0x000fe200078ec0ff */
[----:B------:R-:W-:-:S03]  /*03e0*/  UMOV UR5, 0x400 ;  /* 0x0000040000057882 */ /* 0x000fc60000000000 */
[----:B------:R-:W-:Y:S01]  /*03f0*/  ISETP.GE.U32.AND P0, PT, R14, 0x3, PT ;  /* 0x000000030e00780c */ /* 0x000fe20003f06070 */
[----:B0-----:R-:W-:-:S06]  /*0400*/  ULEA UR7, UR6, UR5, 0x18 ;  /* 0x0000000506077291 */ /* 0x001fcc000f8ec0ff */
[----:B------:R-:W-:-:S06]  /*0410*/  LEA R22, R0, UR7, 0x2 ;  /* 0x0000000700167c11 */ /* 0x000fcc000f8e10ff */
[----:B------:R-:W-:Y:S05]  /*0420*/  @!P0 BRA `(.L_x_1) ;  /* 0x0000001000488947 */ /* 0x000fea0003800000 */
[----:B------:R-:W-:Y:S02]  /*0430*/  ISETP.GE.AND P0, PT, R19, 0x1, PT ;  /* 0x000000011300780c */ /* 0x000fe40003f06270 */
[----:B------:R-:W-:-:S11]  /*0440*/  IADD3 R10, PT, PT, R10, 0x3, RZ ;  /* 0x000000030a0a7810 */ /* 0x000fd60007ffe0ff */
[----:B------:R-:W-:Y:S05]  /*0450*/  @P0 BRA `(.L_x_2) ;  /* 0x0000000c00a00947 */ /* 0x000fea0003800000 */
[----:B------:R-:W-:Y:S02]  /*0460*/  IADD3 R14, PT, PT, -R19, 0x1, RZ ;  /* 0x00000001130e7810 */ /* 0x000fe40007ffe1ff */
[----:B------:R-:W-:Y:S02]  /*0470*/  PLOP3.LUT P0, PT, PT, PT, PT, 0x80, 0x8 ;  /* 0x000000000008781c */ /* 0x000fe40003f0f070 */
[----:B------:R-:W-:-:S13]  /*0480*/  ISETP.GT.AND P1, PT, R14, 0xc, PT ;  /* 0x0000000c0e00780c */ /* 0x000fda0003f24270 */
[----:B------:R-:W-:Y:S05]  /*0490*/  @!P1 BRA `(.L_x_3) ;  /* 0x0000000800509947 */ /* 0x000fea0003800000 */
[----:B------:R-:W-:-:S13]  /*04a0*/  PLOP3.LUT P0, PT, PT, PT, PT, 0x8, 0x80 ;  /* 0x000000000080781c */ /* 0x000fda0003f0e170 */
.L_x_4:
[C---:B0-----:R-:W-:Y:S01]  /*04b0*/  VIADD R14, R10.reuse, 0xfffffffd ;  /* 0xfffffffd0a0e7836 */ /* 0x041fe20000000000 */
[----:B------:R-:W-:-:S04]  /*04c0*/  ISETP.GT.U32.AND P6, PT, R10, R5, PT ;  /* 0x000000050a00720c */ /* 0x000fc80003fc4070 */
[----:B------:R-:W-:Y:S01]  /*04d0*/  ISETP.GT.U32.AND P3, PT, R14, R5, PT ;  /* 0x000000050e00720c */ /* 0x000fe20003f64070 */
[----:B------:R-:W-:-:S05]  /*04e0*/  VIADD R14, R10, 0xfffffffe ;  /* 0xfffffffe0a0e7836 */ /* 0x000fca0000000000 */
[----:B------:R-:W-:Y:S02]  /*04f0*/  ISETP.GT.U32.AND P4, PT, R14, R5, PT ;  /* 0x000000050e00720c */ /* 0x000fe40003f84070 */
[----:B------:R-:W-:-:S04]  /*0500*/  IADD3 R14, PT, PT, R10, -0x1, RZ ;  /* 0xffffffff0a0e7810 */ /* 0x000fc80007ffe0ff */
[----:B------:R-:W-:Y:S01]  /*0510*/  ISETP.GT.U32.AND P5, PT, R14, R5, PT ;  /* 0x000000050e00720c */ /* 0x000fe20003fa4070 */
[----:B------:R-:W0:Y:S08]  /*0520*/  @!P3 LDC.64 R28, c[0x0][0x388] ;  /* 0x0000e200ff1cbb82 */ /* 0x000e300000000a00 */
[----:B------:R-:W1:Y:S08]  /*0530*/  @!P4 LDC.64 R26, c[0x0][0x388] ;  /* 0x0000e200ff1acb82 */ /* 0x000e700000000a00 */
[----:B------:R-:W2:Y:S01]  /*0540*/  @!P5 LDC.64 R16, c[0x0][0x388] ;  /* 0x0000e200ff10db82 */ /* 0x000ea20000000a00 */
[----:B0-----:R-:W-:-:S07]  /*0550*/  @!P3 IMAD.WIDE.U32 R28, R6, 0x4, R28 ;  /* 0x00000004061cb825 */ /* 0x001fce00078e001c */
[----:B------:R-:W0:Y:S01]  /*0560*/  @!P6 LDC.64 R14, c[0x0][0x388] ;  /* 0x0000e200ff0eeb82 */ /* 0x000e220000000a00 */
[----:B------:R3:W4:Y:S01]  /*0570*/  @!P3 LDG.E R28, desc[UR10][R28.64] ;  /* 0x0000000a1c1cb981 */ /* 0x000722000c1e1900 */
[----:B-1----:R-:W-:-:S05]  /*0580*/  @!P4 IMAD.WIDE.U32 R26, R20, 0x4, R26 ;  /* 0x00000004141ac825 */ /* 0x002fca00078e001a */
[----:B------:R-:W5:Y:S01]  /*0590*/  @!P4 LDG.E R18, desc[UR10][R26.64] ;  /* 0x0000000a1a12c981 */ /* 0x000f62000c1e1900 */
[----:B--2---:R-:W-:-:S05]  /*05a0*/  @!P5 IMAD.WIDE.U32 R16, R12, 0x4, R16 ;  /* 0x000000040c10d825 */ /* 0x004fca00078e0010 */
[----:B------:R-:W2:Y:S01]  /*05b0*/  @!P5 LDG.E R21, desc[UR10][R16.64] ;  /* 0x0000000a1015d981 */ /* 0x000ea2000c1e1900 */
[----:B0-----:R-:W-:-:S05]  /*05c0*/  @!P6 IMAD.WIDE.U32 R14, R8, 0x4, R14 ;  /* 0x00000004080ee825 */ /* 0x001fca00078e000e */
[----:B------:R0:W2:Y:S01]  /*05d0*/  @!P6 LDG.E R23, desc[UR10][R14.64] ;  /* 0x0000000a0e17e981 */ /* 0x0000a2000c1e1900 */
[----:B------:R-:W-:Y:S01]  /*05e0*/  VIADD R24, R10, 0x1 ;  /* 0x000000010a187836 */ /* 0x000fe20000000000 */
[----:B---3--:R-:W-:-:S04]  /*05f0*/  @!P3 LEA R29, R25, R22, 0x8 ;  /* 0x00000016191db211 */ /* 0x008fc800078e40ff */
[----:B------:R-:W-:Y:S01]  /*0600*/  ISETP.GT.U32.AND P1, PT, R24, R5, PT ;  /* 0x000000051800720c */ /* 0x000fe20003f24070 */
[C---:B------:R-:W-:Y:S02]  /*0610*/  VIADD R24, R10.reuse, 0x3 ;  /* 0x000000030a187836 */ /* 0x040fe40000000000 */
[C---:B0-----:R-:W-:Y:S02]  /*0620*/  VIADD R14, R10.reuse, 0x2 ;  /* 0x000000020a0e7836 */ /* 0x041fe40000000000 */
[----:B------:R-:W-:-:S03]  /*0630*/  VIADD R15, R10, 0x4 ;  /* 0x000000040a0f7836 */ /* 0x000fc60000000000 */
[----:B------:R-:W-:Y:S02]  /*0640*/  ISETP.GT.U32.AND P2, PT, R14, R5, PT ;  /* 0x000000050e00720c */ /* 0x000fe40003f44070 */
[----:B------:R-:W-:-:S03]  /*0650*/  @!P5 LEA R14, R9, R22, 0x8 ;  /* 0x00000016090ed211 */ /* 0x000fc600078e40ff */
[----:B------:R-:W0:Y:S08]  /*0660*/  @!P1 LDC.64 R26, c[0x0][0x388] ;  /* 0x0000e200ff1a9b82 */ /* 0x000e300000000a00 */
[----:B------:R-:W1:Y:S01]  /*0670*/  @!P2 LDC.64 R16, c[0x0][0x388] ;  /* 0x0000e200ff10ab82 */ /* 0x000e620000000a00 */
[C---:B------:R-:W-:Y:S02]  /*0680*/  IMAD R12, R11.reuse, 0x4, R12 ;  /* 0x000000040b0c7824 */ /* 0x040fe400078e020c */
[----:B------:R-:W-:Y:S01]  /*0690*/  IMAD R8, R11, 0x4, R8 ;  /* 0x000000040b087824 */ /* 0x000fe200078e0208 */
[----:B----4-:R3:W-:Y:S01]  /*06a0*/  @!P3 STS [R29], R28 ;  /* 0x0000001c1d00b388 */ /* 0x0107e20000000800 */
[----:B------:R-:W-:Y:S01]  /*06b0*/  ISETP.GT.U32.AND P3, PT, R24, R5, PT ;  /* 0x000000051800720c */ /* 0x000fe20003f64070 */
[----:B------:R-:W-:-:S02]  /*06c0*/  VIADD R24, R10, 0x5 ;  /* 0x000000050a187836 */ /* 0x000fc40000000000 */
[----:B---3--:R-:W-:Y:S01]  /*06d0*/  @!P4 IMAD R29, R7, 0x100, R22 ;  /* 0x00000100071dc824 */ /* 0x008fe200078e0216 */
[----:B------:R-:W-:-:S04]  /*06e0*/  @!P6 LEA R28, R13, R22, 0x8 ;  /* 0x000000160d1ce211 */ /* 0x000fc800078e40ff */
[----:B-----5:R3:W-:Y:S01]  /*06f0*/  @!P4 STS [R29], R18 ;  /* 0x000000121d00c388 */ /* 0x0207e20000000800 */
[----:B------:R-:W-:-:S03]  /*0700*/  ISETP.GT.U32.AND P4, PT, R15, R5, PT ;  /* 0x000000050f00720c */ /* 0x000fc60003f84070 */
[----:B--2---:R2:W-:Y:S01]  /*0710*/  @!P5 STS [R14], R21 ;  /* 0x000000150e00d388 */ /* 0x0045e20000000800 */
[-C--:B------:R-:W-:Y:S01]  /*0720*/  ISETP.GT.U32.AND P5, PT, R24, R5.reuse, PT ;  /* 0x000000051800720c */ /* 0x080fe20003fa4070 */
[C---:B------:R-:W-:Y:S02]  /*0730*/  IMAD R24, R11.reuse, 0x4, R6 ;  /* 0x000000040b187824 */ /* 0x040fe400078e0206 */
[----:B------:R-:W-:Y:S01]  /*0740*/  IMAD R6, R11, 0x4, R20 ;  /* 0x000000040b067824 */ /* 0x000fe200078e0214 */
[----:B------:R1:W-:Y:S01]  /*0750*/  @!P6 STS [R28], R23 ;  /* 0x000000171c00e388 */ /* 0x0003e20000000800 */
[----:B---3--:R-:W-:Y:S01]  /*0760*/  IADD3 R18, PT, PT, R10, 0x6, RZ ;  /* 0x000000060a127810 */ /* 0x008fe20007ffe0ff */
[----:B0-----:R-:W-:Y:S01]  /*0770*/  @!P1 IMAD.WIDE.U32 R26, R24, 0x4, R26 ;  /* 0x00000004181a9825 */ /* 0x001fe200078e001a */
[----:B--2---:R-:W0:Y:S02]  /*0780*/  @!P3 LDC.64 R14, c[0x0][0x388] ;  /* 0x0000e200ff0ebb82 */ /* 0x004e240000000a00 */
[----:B------:R-:W-:-:S02]  /*0790*/  ISETP.GT.U32.AND P6, PT, R18, R5, PT ;  /* 0x000000051200720c */ /* 0x000fc40003fc4070 */
[----:B------:R0:W2:Y:S01]  /*07a0*/  @!P1 LDG.E R18, desc[UR10][R26.64] ;  /* 0x0000000a1a129981 */ /* 0x0000a2000c1e1900 */
[----:B-1----:R-:W-:-:S03]  /*07b0*/  @!P2 IMAD.WIDE.U32 R28, R6, 0x4, R16 ;  /* 0x00000004061ca825 */ /* 0x002fc600078e0010 */
[----:B------:R-:W1:Y:S02]  /*07c0*/  @!P4 LDC.64 R20, c[0x0][0x388] ;  /* 0x0000e200ff14cb82 */ /* 0x000e640000000a00 */
[----:B------:R-:W3:Y:S06]  /*07d0*/  @!P2 LDG.E R23, desc[UR10][R28.64] ;  /* 0x0000000a1c17a981 */ /* 0x000eec000c1e1900 */
[----:B------:R-:W4:Y:S01]  /*07e0*/  @!P5 LDC.64 R16, c[0x0][0x388] ;  /* 0x0000e200ff10db82 */ /* 0x000f220000000a00 */
[----:B0-----:R-:W-:-:S07]  /*07f0*/  @!P3 IMAD.WIDE.U32 R26, R12, 0x4, R14 ;  /* 0x000000040c1ab825 */ /* 0x001fce00078e000e */
[----:B------:R-:W0:Y:S01]  /*0800*/  @!P6 LDC.64 R14, c[0x0][0x388] ;  /* 0x0000e200ff0eeb82 */ /* 0x000e220000000a00 */
[----:B------:R5:W3:Y:S01]  /*0810*/  @!P3 LDG.E R26, desc[UR10][R26.64] ;  /* 0x0000000a1a1ab981 */ /* 0x000ae2000c1e1900 */
[----:B------:R-:W-:Y:S01]  /*0820*/  LEA R24, R11, R24, 0x2 ;  /* 0x000000180b187211 */ /* 0x000fe200078e10ff */
[----:B-1----:R-:W-:-:S06]  /*0830*/  @!P4 IMAD.WIDE.U32 R20, R8, 0x4, R20 ;  /* 0x000000040814c825 */ /* 0x002fcc00078e0014 */
[----:B------:R-:W3:Y:S01]  /*0840*/  @!P4 LDG.E R20, desc[UR10][R20.64] ;  /* 0x0000000a1414c981 */ /* 0x000ee2000c1e1900 */
[----:B----4-:R-:W-:-:S04]  /*0850*/  @!P5 IMAD.WIDE.U32 R16, R24, 0x4, R16 ;  /* 0x000000041810d825 */ /* 0x010fc800078e0010 */
[----:B-----5:R-:W-:Y:S01]  /*0860*/  IMAD R27, R11, 0x4, R6 ;  /* 0x000000040b1b7824 */ /* 0x020fe200078e0206 */
[----:B------:R1:W4:Y:S03]  /*0870*/  @!P5 LDG.E R29, desc[UR10][R16.64] ;  /* 0x0000000a101dd981 */ /* 0x000326000c1e1900 */
[----:B0-----:R-:W-:-:S05]  /*0880*/  @!P6 IMAD.WIDE.U32 R14, R27, 0x4, R14 ;  /* 0x000000041b0ee825 */ /* 0x001fca00078e000e */
[----:B------:R0:W5:Y:S01]  /*0890*/  @!P6 LDG.E R28, desc[UR10][R14.64] ;  /* 0x0000000a0e1ce981 */ /* 0x000162000c1e1900 */
[C---:B------:R-:W-:Y:S01]  /*08a0*/  IMAD R25, R2.reuse, 0x4, R25 ;  /* 0x0000000402197824 */ /* 0x040fe200078e0219 */
[----:B------:R-:W-:Y:S01]  /*08b0*/  LEA R7, R2, R7, 0x2 ;  /* 0x0000000702077211 */ /* 0x000fe200078e10ff */
[----:B-1----:R-:W-:Y:S02]  /*08c0*/  VIADD R16, R10, 0x7 ;  /* 0x000000070a107836 */ /* 0x002fe40000000000 */
[--C-:B------:R-:W-:Y:S01]  /*08d0*/  @!P1 IMAD R6, R25, 0x100, R22.reuse ;  /* 0x0000010019069824 */ /* 0x100fe200078e0216 */
[----:B------:R-:W-:Y:S01]  /*08e0*/  LEA R9, R2, R9, 0x2 ;  /* 0x0000000902097211 */ /* 0x000fe200078e10ff */
[C---:B------:R-:W-:Y:S02]  /*08f0*/  VIADD R21, R10.reuse, 0x8 ;  /* 0x000000080a157836 */ /* 0x040fe40000000000 */
[----:B0-----:R-:W-:Y:S01]  /*0900*/  @!P2 IMAD R14, R7, 0x100, R22 ;  /* 0x00000100070ea824 */ /* 0x001fe200078e0216 */
[----:B------:R-:W-:Y:S01]  /*0910*/  @!P3 LEA R15, R9, R22, 0x8 ;  /* 0x00000016090fb211 */ /* 0x000fe200078e40ff */
[----:B------:R-:W-:Y:S01]  /*0920*/  VIADD R17, R10, 0x9 ;  /* 0x000000090a117836 */ /* 0x000fe20000000000 */
[C---:B------:R-:W-:Y:S01]  /*0930*/  LEA R25, R2.reuse, R25, 0x2 ;  /* 0x0000001902197211 */ /* 0x040fe200078e10ff */
[----:B------:R-:W-:-:S02]  /*0940*/  IMAD R13, R2, 0x4, R13 ;  /* 0x00000004020d7824 */ /* 0x000fc400078e020d */
[C---:B------:R-:W-:Y:S01]  /*0950*/  IMAD R12, R11.reuse, 0x4, R12 ;  /* 0x000000040b0c7824 */ /* 0x040fe200078e020c */
[C---:B------:R-:W-:Y:S01]  /*0960*/  LEA R8, R11.reuse, R8, 0x2 ;  /* 0x000000080b087211 */ /* 0x040fe200078e10ff */
[----:B------:R-:W-:Y:S01]  /*0970*/  IMAD R24, R11, 0x4, R24 ;  /* 0x000000040b187824 */ /* 0x000fe200078e0218 */
[----:B--2---:R0:W-:Y:S01]  /*0980*/  @!P1 STS [R6], R18 ;  /* 0x0000001206009388 */ /* 0x0041e20000000800 */
[----:B------:R-:W-:-:S03]  /*0990*/  ISETP.GT.U32.AND P1, PT, R16, R5, PT ;  /* 0x000000051000720c */ /* 0x000fc60003f24070 */
[----:B---3--:R1:W-:Y:S01]  /*09a0*/  @!P2 STS [R14], R23 ;  /* 0x000000170e00a388 */ /* 0x0083e20000000800 */
[----:B------:R-:W-:Y:S02]  /*09b0*/  ISETP.GT.U32.AND P2, PT, R21, R5, PT ;  /* 0x000000051500720c */ /* 0x000fe40003f44070 */
[----:B------:R-:W-:Y:S01]  /*09c0*/  LEA R21, R2, R7, 0x2 ;  /* 0x0000000702157211 */ /* 0x000fe200078e10ff */
[--C-:B0-----:R-:W-:Y:S02]  /*09d0*/  @!P5 IMAD R18, R25, 0x100, R22.reuse ;  /* 0x000001001912d824 */ /* 0x101fe400078e0216 */
[----:B-1----:R-:W-:-:S08]  /*09e0*/  @!P4 IMAD R23, R13, 0x100, R22 ;  /* 0x000001000d17c824 */ /* 0x002fd000078e0216 */
[----:B------:R-:W0:Y:S01]  /*09f0*/  @!P2 LDC.64 R6, c[0x0][0x388] ;  /* 0x0000e200ff06ab82 */ /* 0x000e220000000a00 */
[----:B------:R1:W-:Y:S01]  /*0a00*/  @!P3 STS [R15], R26 ;  /* 0x0000001a0f00b388 */ /* 0x0003e20000000800 */
[----:B------:R-:W-:-:S06]  /*0a10*/  ISETP.GT.U32.AND P3, PT, R17, R5, PT ;  /* 0x000000051100720c */ /* 0x000fcc0003f64070 */
[----:B------:R-:W2:Y:S01]  /*0a20*/  @!P1 LDC.64 R16, c[0x0][0x388] ;  /* 0x0000e200ff109b82 */ /* 0x000ea20000000a00 */
[----:B-1----:R-:W-:-:S07]  /*0a30*/  VIADD R26, R10, 0xa ;  /* 0x0000000a0a1a7836 */ /* 0x002fce0000000000 */
[----:B------:R-:W1:Y:S01]  /*0a40*/  @!P3 LDC.64 R14, c[0x0][0x388] ;  /* 0x0000e200ff0ebb82 */ /* 0x000e620000000a00 */
[----:B------:R3:W-:Y:S01]  /*0a50*/  @!P4 STS [R23], R20 ;  /* 0x000000141700c388 */ /* 0x0007e20000000800 */
[-C--:B------:R-:W-:Y:S02]  /*0a60*/  ISETP.GT.U32.AND P4, PT, R26, R5.reuse, PT ;  /* 0x000000051a00720c */ /* 0x080fe40003f84070 */
[----:B------:R-:W-:Y:S01]  /*0a70*/  IADD3 R26, PT, PT, R10, 0xb, RZ ;  /* 0x0000000b0a1a7810 */ /* 0x000fe20007ffe0ff */
[----:B----4-:R4:W-:Y:S01]  /*0a80*/  @!P5 STS [R18], R29 ;  /* 0x0000001d1200d388 */ /* 0x0109e20000000800 */
[----:B---3--:R-:W-:Y:S02]  /*0a90*/  @!P6 IMAD R23, R21, 0x100, R22 ;  /* 0x000001001517e824 */ /* 0x008fe400078e0216 */
[-C--:B------:R-:W-:Y:S01]  /*0aa0*/  ISETP.GT.U32.AND P5, PT, R26, R5.reuse, PT ;  /* 0x000000051a00720c */ /* 0x080fe20003fa4070 */
[----:B----4-:R-:W-:Y:S02]  /*0ab0*/  VIADD R18, R10, 0xc ;  /* 0x0000000c0a127836 */ /* 0x010fe40000000000 */
[----:B-----5:R3:W-:Y:S03]  /*0ac0*/  @!P6 STS [R23], R28 ;  /* 0x0000001c1700e388 */ /* 0x0207e60000000800 */
[----:B------:R-:W-:Y:S01]  /*0ad0*/  ISETP.GT.U32.AND P6, PT, R18, R5, PT ;  /* 0x000000051200720c */ /* 0x000fe20003fc4070 */
[----:B--2---:R-:W-:-:S04]  /*0ae0*/  @!P1 IMAD.WIDE.U32 R16, R12, 0x4, R16 ;  /* 0x000000040c109825 */ /* 0x004fc800078e0010 */
[----:B0-----:R-:W-:Y:S01]  /*0af0*/  @!P2 IMAD.WIDE.U32 R6, R8, 0x4, R6 ;  /* 0x000000040806a825 */ /* 0x001fe200078e0006 */
[----:B---3--:R0:W2:Y:S03]  /*0b00*/  @!P1 LDG.E R23, desc[UR10][R16.64] ;  /* 0x0000000a10179981 */ /* 0x0080a6000c1e1900 */
[----:B-1----:R-:W-:Y:S01]  /*0b10*/  @!P3 IMAD.WIDE.U32 R28, R24, 0x4, R14 ;  /* 0x00000004181cb825 */ /* 0x002fe200078e000e */
[----:B------:R1:W3:Y:S01]  /*0b20*/  @!P2 LDG.E R26, desc[UR10][R6.64] ;  /* 0x0000000a061aa981 */ /* 0x0002e2000c1e1900 */
[----:B------:R-:W4:Y:S01]  /*0b30*/  @!P5 LDC.64 R14, c[0x0][0x388] ;  /* 0x0000e200ff0edb82 */ /* 0x000f220000000a00 */
[C---:B------:R-:W-:Y:S01]  /*0b40*/  LEA R12, R11.reuse, R12, 0x2 ;  /* 0x0000000c0b0c7211 */ /* 0x040fe200078e10ff */
[C---:B------:R-:W-:Y:S01]  /*0b50*/  IMAD R20, R11.reuse, 0x4, R27 ;  /* 0x000000040b147824 */ /* 0x040fe200078e021b */
[----:B------:R5:W3:Y:S05]  /*0b60*/  @!P3 LDG.E R18, desc[UR10][R28.64] ;  /* 0x0000000a1c12b981 */ /* 0x000aea000c1e1900 */
[----:B0-----:R-:W0:Y:S08]  /*0b70*/  @!P4 LDC.64 R16, c[0x0][0x388] ;  /* 0x0000e200ff10cb82 */ /* 0x001e300000000a00 */
[----:B-1----:R-:W1:Y:S01]  /*0b80*/  @!P6 LDC.64 R6, c[0x0][0x388] ;  /* 0x0000e200ff06eb82 */ /* 0x002e620000000a00 */
[----:B------:R-:W-:-:S02]  /*0b90*/  IMAD R8, R11, 0x4, R8 ;  /* 0x000000040b087824 */ /* 0x000fc400078e0208 */
[----:B----4-:R-:W-:-:S06]  /*0ba0*/  @!P5 IMAD.WIDE.U32 R14, R12, 0x4, R14 ;  /* 0x000000040c0ed825 */ /* 0x010fcc00078e000e */
[----:B------:R-:W4:Y:S01]  /*0bb0*/  @!P5 LDG.E R14, desc[UR10][R14.64] ;  /* 0x0000000a0e0ed981 */ /* 0x000f22000c1e1900 */
[----:B0-----:R-:W-:-:S06]  /*0bc0*/  @!P4 IMAD.WIDE.U32 R16, R20, 0x4, R16 ;  /* 0x000000041410c825 */ /* 0x001fcc00078e0010 */
[----:B------:R-:W4:Y:S01]  /*0bd0*/  @!P4 LDG.E R16, desc[UR10][R16.64] ;  /* 0x0000000a1010c981 */ /* 0x000f22000c1e1900 */
[----:B-1----:R-:W-:-:S05]  /*0be0*/  @!P6 IMAD.WIDE.U32 R6, R8, 0x4, R6 ;  /* 0x000000040806e825 */ /* 0x002fca00078e0006 */
[----:B------:R0:W4:Y:S01]  /*0bf0*/  @!P6 LDG.E R27, desc[UR10][R6.64] ;  /* 0x0000000a061be981 */ /* 0x000122000c1e1900 */
[C---:B-----5:R-:W-:Y:S01]  /*0c00*/  IMAD R29, R2.reuse, 0x4, R9 ;  /* 0x00000004021d7824 */ /* 0x060fe200078e0209 */
[----:B------:R-:W-:-:S03]  /*0c10*/  LEA R13, R2, R13, 0x2 ;  /* 0x0000000d020d7211 */ /* 0x000fc600078e10ff */
[--C-:B------:R-:W-:Y:S02]  /*0c20*/  @!P1 IMAD R28, R29, 0x100, R22.reuse ;  /* 0x000001001d1c9824 */ /* 0x100fe400078e0216 */
[--C-:B------:R-:W-:Y:S01]  /*0c30*/  @!P2 IMAD R9, R13, 0x100, R22.reuse ;  /* 0x000001000d09a824 */ /* 0x100fe200078e0216 */
[C---:B------:R-:W-:Y:S01]  /*0c40*/  LEA R25, R2.reuse, R25, 0x2 ;  /* 0x0000001902197211 */ /* 0x040fe200078e10ff */
[C---:B0-----:R-:W-:Y:S02]  /*0c50*/  IMAD R7, R2.reuse, 0x4, R21 ;  /* 0x0000000402077824 */ /* 0x041fe400078e0215 */
[----:B------:R-:W-:Y:S01]  /*0c60*/  IMAD R13, R2, 0x4, R13 ;  /* 0x00000004020d7824 */ /* 0x000fe200078e020d */
[----:B------:R-:W-:Y:S01]  /*0c70*/  @!P3 LEA R15, R25, R22, 0x8 ;  /* 0x00000016190fb211 */ /* 0x000fe200078e40ff */
[----:B------:R-:W-:Y:S01]  /*0c80*/  @!P4 IMAD R17, R7, 0x100, R22 ;  /* 0x000001000711c824 */ /* 0x000fe200078e0216 */
[----:B------:R-:W-:Y:S01]  /*0c90*/  IADD3 R19, PT, PT, R19, 0x10, RZ ;  /* 0x0000001013137810 */ /* 0x000fe20007ffe0ff */
[----:B------:R-:W-:Y:S01]  /*0ca0*/  VIADD R10, R10, 0x10 ;  /* 0x000000100a0a7836 */ /* 0x000fe20000000000 */
[C---:B------:R-:W-:Y:S01]  /*0cb0*/  LEA R25, R2.reuse, R25, 0x2 ;  /* 0x0000001902197211 */ /* 0x040fe200078e10ff */
[C---:B------:R-:W-:Y:S01]  /*0cc0*/  IMAD R7, R2.reuse, 0x4, R7 ;  /* 0x0000000402077824 */ /* 0x040fe200078e0207 */
[C---:B------:R-:W-:Y:S01]  /*0cd0*/  LEA R8, R11.reuse, R8, 0x2 ;  /* 0x000000080b087211 */ /* 0x040fe200078e10ff */
[C---:B------:R-:W-:Y:S01]  /*0ce0*/  IMAD R6, R11.reuse, 0x4, R24 ;  /* 0x000000040b067824 */ /* 0x040fe200078e0218 */
[C---:B------:R-:W-:Y:S01]  /*0cf0*/  LEA R20, R11.reuse, R20, 0x2 ;  /* 0x000000140b147211 */ /* 0x040fe200078e10ff */
[----:B------:R-:W-:Y:S01]  /*0d00*/  IMAD R12, R11, 0x4, R12 ;  /* 0x000000040b0c7824 */ /* 0x000fe200078e020c */
[----:B--2---:R-:W-:Y:S04]  /*0d10*/  @!P1 STS [R28], R23 ;  /* 0x000000171c009388 */ /* 0x004fe80000000800 */
[----:B---3--:R0:W-:Y:S02]  /*0d20*/  @!P2 STS [R9], R26 ;  /* 0x0000001a0900a388 */ /* 0x0081e40000000800 */
[----:B0-----:R-:W-:Y:S01]  /*0d30*/  LEA R9, R2, R29, 0x2 ;  /* 0x0000001d02097211 */ /* 0x001fe200078e10ff */
[----:B------:R-:W-:-:S03]  /*0d40*/  @!P6 IMAD R29, R13, 0x100, R22 ;  /* 0x000001000d1de824 */ /* 0x000fc600078e0216 */
[----:B------:R-:W-:Y:S01]  /*0d50*/  @!P5 LEA R21, R9, R22, 0x8 ;  /* 0x000000160915d211 */ /* 0x000fe200078e40ff */
[----:B------:R0:W-:Y:S01]  /*0d60*/  @!P3 STS [R15], R18 ;  /* 0x000000120f00b388 */ /* 0x0001e20000000800 */
[----:B------:R-:W-:Y:S01]  /*0d70*/  ISETP.GE.AND P1, PT, R19, -0xb, PT ;  /* 0xfffffff51300780c */ /* 0x000fe20003f26270 */
[C---:B------:R-:W-:Y:S02]  /*0d80*/  IMAD R13, R2.reuse, 0x4, R13 ;  /* 0x00000004020d7824 */ /* 0x040fe400078e020d */
[----:B----4-:R0:W-:Y:S04]  /*0d90*/  @!P4 STS [R17], R16 ;  /* 0x000000101100c388 */ /* 0x0101e80000000800 */
[----:B------:R0:W-:Y:S04]  /*0da0*/  @!P5 STS [R21], R14 ;  /* 0x0000000e1500d388 */ /* 0x0001e80000000800 */
[----:B------:R0:W-:Y:S01]  /*0db0*/  @!P6 STS [R29], R27 ;  /* 0x0000001b1d00e388 */ /* 0x0001e20000000800 */
[----:B------:R-:W-:Y:S01]  /*0dc0*/  LEA R9, R2, R9, 0x2 ;  /* 0x0000000902097211 */ /* 0x000fe200078e10ff */
[----:B------:R-:W-:Y:S06]  /*0dd0*/  @!P1 BRA `(.L_x_4) ;  /* 0xfffffff400b49947 */ /* 0x000fec000383ffff */
.L_x_3:
[----:B0-----:R-:W-:-:S04]  /*0de0*/  IADD3 R14, PT, PT, -R19, 0x1, RZ ;  /* 0x00000001130e7810 */ /* 0x001fc80007ffe1ff */
[----:B------:R-:W-:-:S13]  /*0df0*/  ISETP.GT.AND P1, PT, R14, 0x4, PT ;  /* 0x000000040e00780c */ /* 0x000fda0003f24270 */
[----:B------:R-:W-:Y:S05]  /*0e00*/  @!P1 BRA `(.L_x_5) ;  /* 0x00000004002c9947 */ /* 0x000fea0003800000 */
[----:B------:R-:W-:-:S04]  /*0e10*/  IADD3 R14, PT, PT, R10, -0x3, RZ ;  /* 0xfffffffd0a0e7810 */ /* 0x000fc80007ffe0ff */
[----:B------:R-:W-:-:S13]  /*0e20*/  ISETP.GT.U32.AND P6, PT, R14, R5, PT ;  /* 0x000000050e00720c */ /* 0x000fda0003fc4070 */
[----:B------:R-:W0:Y:S02]  /*0e30*/  @!P6 LDC.64 R14, c[0x0][0x388] ;  /* 0x0000e200ff0eeb82 */ /* 0x000e240000000a00 */
[----:B0-----:R-:W-:-:S05]  /*0e40*/  @!P6 IMAD.WIDE.U32 R16, R6, 0x4, R14 ;  /* 0x000000040610e825 */ /* 0x001fca00078e000e */
[----:B------:R0:W2:Y:S01]  /*0e50*/  @!P6 LDG.E R18, desc[UR10][R16.64] ;  /* 0x0000000a1012e981 */ /* 0x0000a2000c1e1900 */
[C---:B------:R-:W-:Y:S01]  /*0e60*/  VIADD R24, R10.reuse, 0xfffffffe ;  /* 0xfffffffe0a187836 */ /* 0x040fe20000000000 */
[CC--:B------:R-:W-:Y:S02]  /*0e70*/  ISETP.GT.U32.AND P3, PT, R10.reuse, R5.reuse, PT ;  /* 0x000000050a00720c */ /* 0x0c0fe40003f64070 */
[----:B------:R-:W-:Y:S02]  /*0e80*/  IADD3 R28, PT, PT, R10, 0x2, RZ ;  /* 0x000000020a1c7810 */ /* 0x000fe40007ffe0ff */
[C---:B------:R-:W-:Y:S02]  /*0e90*/  ISETP.GT.U32.AND P5, PT, R24.reuse, R5, PT ;  /* 0x000000051800720c */ /* 0x040fe40003fa4070 */
[----:B------:R-:W-:Y:S01]  /*0ea0*/  IADD3 R24, PT, PT, R24, 0x1, RZ ;  /* 0x0000000118187810 */ /* 0x000fe20007ffe0ff */
[----:B0-----:R-:W-:Y:S01]  /*0eb0*/  VIADD R16, R28, 0x1 ;  /* 0x000000011c107836 */ /* 0x001fe20000000000 */
[----:B------:R-:W-:-:S02]  /*0ec0*/  @!P6 LEA R23, R25, R22, 0x8 ;  /* 0x000000161917e211 */ /* 0x000fc400078e40ff */
[-C--:B------:R-:W-:Y:S01]  /*0ed0*/  ISETP.GT.U32.AND P4, PT, R24, R5.reuse, PT ;  /* 0x000000051800720c */ /* 0x080fe20003f84070 */
[----:B------:R-:W-:Y:S01]  /*0ee0*/  VIADD R24, R10, 0x1 ;  /* 0x000000010a187836 */ /* 0x000fe20000000000 */
[-C--:B------:R-:W-:Y:S02]  /*0ef0*/  ISETP.GT.U32.AND P0, PT, R16, R5.reuse, PT ;  /* 0x000000051000720c */ /* 0x080fe40003f04070 */
[----:B------:R-:W0:Y:S01]  /*0f00*/  @!P3 LDC.64 R16, c[0x0][0x388] ;  /* 0x0000e200ff10bb82 */ /* 0x000e220000000a00 */
[-C--:B------:R-:W-:Y:S02]  /*0f10*/  ISETP.GT.U32.AND P1, PT, R28, R5.reuse, PT ;  /* 0x000000051c00720c */ /* 0x080fe40003f24070 */
[----:B------:R-:W-:-:S05]  /*0f20*/  ISETP.GT.U32.AND P2, PT, R24, R5, PT ;  /* 0x000000051800720c */ /* 0x000fca0003f44070 */
[----:B------:R-:W1:Y:S01]  /*0f30*/  @!P5 LDC.64 R14, c[0x0][0x388] ;  /* 0x0000e200ff0edb82 */ /* 0x000e620000000a00 */
[----:B------:R-:W-:Y:S01]  /*0f40*/  VIADD R10, R10, 0x4 ;  /* 0x000000040a0a7836 */ /* 0x000fe20000000000 */
[----:B------:R-:W-:-:S06]  /*0f50*/  LEA R6, R11, R6, 0x2 ;  /* 0x000000060b067211 */ /* 0x000fcc00078e10ff */
[----:B------:R-:W3:Y:S01]  /*0f60*/  @!P4 LDC.64 R26, c[0x0][0x388] ;  /* 0x0000e200ff1acb82 */ /* 0x000ee20000000a00 */
[----:B0-----:R-:W-:-:S07]  /*0f70*/  @!P3 IMAD.WIDE.U32 R16, R8, 0x4, R16 ;  /* 0x000000040810b825 */ /* 0x001fce00078e0010 */
[----:B------:R-:W0:Y:S01]  /*0f80*/  @!P1 LDC.64 R28, c[0x0][0x388] ;  /* 0x0000e200ff1c9b82 */ /* 0x000e220000000a00 */
[----:B------:R4:W5:Y:S01]  /*0f90*/  @!P3 LDG.E R24, desc[UR10][R16.64] ;  /* 0x0000000a1018b981 */ /* 0x000962000c1e1900 */
[----:B-1----:R-:W-:-:S05]  /*0fa0*/  @!P5 IMAD.WIDE.U32 R14, R20, 0x4, R14 ;  /* 0x00000004140ed825 */ /* 0x002fca00078e000e */
[----:B------:R1:W5:Y:S01]  /*0fb0*/  @!P5 LDG.E R21, desc[UR10][R14.64] ;  /* 0x0000000a0e15d981 */ /* 0x000362000c1e1900 */
[----:B----4-:R-:W4:Y:S08]  /*0fc0*/  @!P0 LDC.64 R16, c[0x0][0x388] ;  /* 0x0000e200ff108b82 */ /* 0x010f300000000a00 */
[----:B-1----:R-:W1:Y:S02]  /*0fd0*/  @!P2 LDC.64 R14, c[0x0][0x388] ;  /* 0x0000e200ff0eab82 */ /* 0x002e640000000a00 */
[----:B-1----:R-:W-:-:S04]  /*0fe0*/  @!P2 IMAD.WIDE.U32 R14, R6, 0x4, R14 ;  /* 0x00000004060ea825 */ /* 0x002fc800078e000e */
[----:B---3--:R-:W-:Y:S01]  /*0ff0*/  @!P4 IMAD.WIDE.U32 R26, R12, 0x4, R26 ;  /* 0x000000040c1ac825 */ /* 0x008fe200078e001a */
[----:B------:R-:W-:-:S03]  /*1000*/  LEA R12, R11, R12, 0x2 ;  /* 0x0000000c0b0c7211 */ /* 0x000fc600078e10ff */
[C---:B------:R-:W-:Y:S02]  /*1010*/  IMAD R20, R11.reuse, 0x4, R20 ;  /* 0x000000040b147824 */ /* 0x040fe400078e0214 */
[----:B------:R-:W-:Y:S01]  /*1020*/  IMAD R8, R11, 0x4, R8 ;  /* 0x000000040b087824 */ /* 0x000fe200078e0208 */
[----:B------:R-:W3:Y:S01]  /*1030*/  @!P4 LDG.E R26, desc[UR10][R26.64] ;  /* 0x0000000a1a1ac981 */ /* 0x000ee2000c1e1900 */
[----:B0-----:R-:W-:-:S04]  /*1040*/  @!P1 IMAD.WIDE.U32 R28, R20, 0x4, R28 ;  /* 0x00000004141c9825 */ /* 0x001fc800078e001c */
[----:B----4-:R-:W-:-:S05]  /*1050*/  @!P0 IMAD.WIDE.U32 R16, R12, 0x4, R16 ;  /* 0x000000040c108825 */ /* 0x010fca00078e0010 */
[----:B------:R-:W4:Y:S04]  /*1060*/  @!P0 LDG.E R27, desc[UR10][R16.64] ;  /* 0x0000000a101b8981 */ /* 0x000f28000c1e1900 */
[----:B--2---:R0:W-:Y:S01]  /*1070*/  @!P6 STS [R23], R18 ;  /* 0x000000121700e388 */ /* 0x0041e20000000800 */
[----:B------:R-:W-:-:S03]  /*1080*/  ISETP.GT.U32.AND P6, PT, R10, R5, PT ;  /* 0x000000050a00720c */ /* 0x000fc60003fc4070 */
[----:B0-----:R0:W2:Y:S04]  /*1090*/  @!P2 LDG.E R18, desc[UR10][R14.64] ;  /* 0x0000000a0e12a981 */ /* 0x0010a8000c1e1900 */
[----:B------:R1:W4:Y:S06]  /*10a0*/  @!P1 LDG.E R23, desc[UR10][R28.64] ;  /* 0x0000000a1c179981 */ /* 0x00032c000c1e1900 */
[----:B0-----:R-:W0:Y:S02]  /*10b0*/  @!P6 LDC.64 R14, c[0x0][0x388] ;  /* 0x0000e200ff0eeb82 */ /* 0x001e240000000a00 */
[----:B0-----:R-:W-:-:S06]  /*10c0*/  @!P6 IMAD.WIDE.U32 R14, R8, 0x4, R14 ;  /* 0x00000004080ee825 */ /* 0x001fcc00078e000e */
[----:B------:R0:W4:Y:S01]  /*10d0*/  @!P6 LDG.E R14, desc[UR10][R14.64] ;  /* 0x0000000a0e0ee981 */ /* 0x000122000c1e1900 */
[-C--:B------:R-:W-:Y:S01]  /*10e0*/  @!P5 LEA R16, R7, R22.reuse, 0x8 ;  /* 0x000000160710d211 */ /* 0x080fe200078e40ff */
[C---:B------:R-:W-:Y:S01]  /*10f0*/  IMAD R25, R2.reuse, 0x4, R25 ;  /* 0x0000000402197824 */ /* 0x040fe200078e0219 */
[C---:B------:R-:W-:Y:S01]  /*1100*/  LEA R7, R2.reuse, R7, 0x2 ;  /* 0x0000000702077211 */ /* 0x040fe200078e10ff */
[--C-:B-1----:R-:W-:Y:S01]  /*1110*/  @!P4 IMAD R29, R9, 0x100, R22.reuse ;  /* 0x00000100091dc824 */ /* 0x102fe200078e0216 */
[-C--:B------:R-:W-:Y:S01]  /*1120*/  @!P3 LEA R28, R13, R22.reuse, 0x8 ;  /* 0x000000160d1cb211 */ /* 0x080fe200078e40ff */
[C---:B------:R-:W-:Y:S01]  /*1130*/  IMAD R9, R2.reuse, 0x4, R9 ;  /* 0x0000000402097824 */ /* 0x040fe200078e0209 */
[----:B------:R-:W-:Y:S01]  /*1140*/  LEA R13, R2, R13, 0x2 ;  /* 0x0000000d020d7211 */ /* 0x000fe200078e10ff */
[----:B-----5:R1:W-:Y:S01]  /*1150*/  @!P5 STS [R16], R21 ;  /* 0x000000151000d388 */ /* 0x0203e20000000800 */
[----:B------:R-:W-:Y:S01]  /*1160*/  @!P1 LEA R17, R7, R22, 0x8 ;  /* 0x0000001607119211 */ /* 0x000fe200078e40ff */
[----:B0-----:R-:W-:-:S02]  /*1170*/  @!P2 IMAD R15, R25, 0x100, R22 ;  /* 0x00000100190fa824 */ /* 0x001fc400078e0216 */
[----:B-1----:R-:W-:Y:S01]  /*1180*/  @!P0 IMAD R16, R9, 0x100, R22 ;  /* 0x0000010009108824 */ /* 0x002fe200078e0216 */
[----:B------:R-:W-:Y:S01]  /*1190*/  @!P6 LEA R21, R13, R22, 0x8 ;  /* 0x000000160d15e211 */ /* 0x000fe200078e40ff */
[----:B------:R-:W-:Y:S01]  /*11a0*/  VIADD R19, R19, 0x4 ;  /* 0x0000000413137836 */ /* 0x000fe20000000000 */
[----:B------:R-:W-:Y:S01]  /*11b0*/  LEA R13, R2, R13, 0x2 ;  /* 0x0000000d020d7211 */ /* 0x000fe200078e10ff */
[----:B------:R-:W-:Y:S01]  /*11c0*/  VIADD R10, R10, 0x4 ;  /* 0x000000040a0a7836 */ /* 0x000fe20000000000 */
[C---:B------:R-:W-:Y:S01]  /*11d0*/  LEA R7, R2.reuse, R7, 0x2 ;  /* 0x0000000702077211 */ /* 0x040fe200078e10ff */
[C---:B------:R-:W-:Y:S01]  /*11e0*/  IMAD R25, R2.reuse, 0x4, R25 ;  /* 0x0000000402197824 */ /* 0x040fe200078e0219 */
[----:B---3--:R0:W-:Y:S04]  /*11f0*/  @!P4 STS [R29], R26 ;  /* 0x0000001a1d00c388 */ /* 0x0081e80000000800 */
[----:B------:R0:W-:Y:S01]  /*1200*/  @!P3 STS [R28], R24 ;  /* 0x000000181c00b388 */ /* 0x0001e20000000800 */
[----:B------:R-:W-:Y:S01]  /*1210*/  IADD3 R19, PT, PT, R19, 0x4, RZ ;  /* 0x0000000413137810 */ /* 0x000fe20007ffe0ff */
[C---:B------:R-:W-:Y:S01]  /*1220*/  IMAD R8, R11.reuse, 0x4, R8 ;  /* 0x000000040b087824 */ /* 0x040fe200078e0208 */
[----:B------:R-:W-:Y:S01]  /*1230*/  LEA R9, R2, R9, 0x2 ;  /* 0x0000000902097211 */ /* 0x000fe200078e10ff */
[C---:B------:R-:W-:Y:S01]  /*1240*/  IMAD R6, R11.reuse, 0x4, R6 ;  /* 0x000000040b067824 */ /* 0x040fe200078e0206 */
[C---:B------:R-:W-:Y:S01]  /*1250*/  LEA R20, R11.reuse, R20, 0x2 ;  /* 0x000000140b147211 */ /* 0x040fe200078e10ff */
[----:B------:R-:W-:Y:S01]  /*1260*/  IMAD R12, R11, 0x4, R12 ;  /* 0x000000040b0c7824 */ /* 0x000fe200078e020c */
[----:B--2---:R0:W-:Y:S04]  /*1270*/  @!P2 STS [R15], R18 ;  /* 0x000000120f00a388 */ /* 0x0041e80000000800 */
[----:B----4-:R0:W-:Y:S04]  /*1280*/  @!P1 STS [R17], R23 ;  /* 0x0000001711009388 */ /* 0x0101e80000000800 */
[----:B------:R0:W-:Y:S01]  /*1290*/  @!P0 STS [R16], R27 ;  /* 0x0000001b10008388 */ /* 0x0001e20000000800 */
[----:B------:R-:W-:-:S03]  /*12a0*/  PLOP3.LUT P0, PT, PT, PT, PT, 0x8, 0x80 ;  /* 0x000000000080781c */ /* 0x000fc60003f0e170 */
[----:B------:R0:W-:Y:S10]  /*12b0*/  @!P6 STS [R21], R14 ;  /* 0x0000000e1500e388 */ /* 0x0001f40000000800 */
.L_x_5:
[----:B------:R-:W-:-:S13]  /*12c0*/  ISETP.NE.OR P0, PT, R19, 0x1, P0 ;  /* 0x000000011300780c */ /* 0x000fda0000705670 */
[----:B------:R-:W-:Y:S05]  /*12d0*/  @!P0 BRA `(.L_x_1) ;  /* 0x00000000009c8947 */ /* 0x000fea0003800000 */
.L_x_2:
[C---:B01----:R-:W-:Y:S01]  /*12e0*/  IADD3 R14, PT, PT, R10.reuse, -0x3, RZ ;  /* 0xfffffffd0a0e7810 */ /* 0x043fe20007ffe0ff */
[C---:B------:R-:W-:Y:S01]  /*12f0*/  VIADD R18, R10.reuse, 0xfffffffe ;  /* 0xfffffffe0a127836 */ /* 0x040fe20000000000 */
[----:B------:R-:W-:Y:S02]  /*1300*/  IADD3 R16, PT, PT, R10, -0x1, RZ ;  /* 0xffffffff0a107810 */ /* 0x000fe40007ffe0ff */
[-C--:B------:R-:W-:Y:S02]  /*1310*/  ISETP.GT.U32.AND P0, PT, R14, R5.reuse, PT ;  /* 0x000000050e00720c */ /* 0x080fe40003f04070 */
[-C--:B------:R-:W-:Y:S02]  /*1320*/  ISETP.GT.U32.AND P1, PT, R18, R5.reuse, PT ;  /* 0x000000051200720c */ /* 0x080fe40003f24070 */
[-C--:B------:R-:W-:Y:S02]  /*1330*/  ISETP.GT.U32.AND P2, PT, R16, R5.reuse, PT ;  /* 0x000000051000720c */ /* 0x080fe40003f44070 */
[----:B------:R-:W-:-:S07]  /*1340*/  ISETP.GT.U32.AND P3, PT, R10, R5, PT ;  /* 0x000000050a00720c */ /* 0x000fce0003f64070 */
[----:B------:R-:W0:Y:S08]  /*1350*/  @!P0 LDC.64 R28, c[0x0][0x388] ;  /* 0x0000e200ff1c8b82 */ /* 0x000e300000000a00 */
[----:B------:R-:W1:Y:S08]  /*1360*/  @!P1 LDC.64 R26, c[0x0][0x388] ;  /* 0x0000e200ff1a9b82 */ /* 0x000e700000000a00 */
[----:B------:R-:W2:Y:S08]  /*1370*/  @!P2 LDC.64 R16, c[0x0][0x388] ;  /* 0x0000e200ff10ab82 */ /* 0x000eb00000000a00 */
[----:B------:R-:W3:Y:S01]  /*1380*/  @!P3 LDC.64 R14, c[0x0][0x388] ;  /* 0x0000e200ff0ebb82 */ /* 0x000ee20000000a00 */
[----:B0-----:R-:W-:-:S06]  /*1390*/  @!P0 IMAD.WIDE.U32 R28, R6, 0x4, R28 ;  /* 0x00000004061c8825 */ /* 0x001fcc00078e001c */
[----:B------:R-:W4:Y:S01]  /*13a0*/  @!P0 LDG.E R28, desc[UR10][R28.64] ;  /* 0x0000000a1c1c8981 */ /* 0x000f22000c1e1900 */
[----:B-1----:R-:W-:-:S06]  /*13b0*/  @!P1 IMAD.WIDE.U32 R26, R20, 0x4, R26 ;  /* 0x00000004141a9825 */ /* 0x002fcc00078e001a */
[----:B------:R-:W5:Y:S01]  /*13c0*/  @!P1 LDG.E R26, desc[UR10][R26.64] ;  /* 0x0000000a1a1a9981 */ /* 0x000f62000c1e1900 */
[----:B--2---:R-:W-:-:S06]  /*13d0*/  @!P2 IMAD.WIDE.U32 R16, R12, 0x4, R16 ;  /* 0x000000040c10a825 */ /* 0x004fcc00078e0010 */
[----:B------:R-:W2:Y:S01]  /*13e0*/  @!P2 LDG.E R16, desc[UR10][R16.64] ;  /* 0x0000000a1010a981 */ /* 0x000ea2000c1e1900 */
[----:B---3--:R-:W-:-:S06]  /*13f0*/  @!P3 IMAD.WIDE.U32 R14, R8, 0x4, R14 ;  /* 0x00000004080eb825 */ /* 0x008fcc00078e000e */
[----:B------:R-:W3:Y:S01]  /*1400*/  @!P3 LDG.E R14, desc[UR10][R14.64] ;  /* 0x0000000a0e0eb981 */ /* 0x000ee2000c1e1900 */
[--C-:B------:R-:W-:Y:S01]  /*1410*/  @!P0 IMAD R21, R25, 0x100, R22.reuse ;  /* 0x0000010019158824 */ /* 0x100fe200078e0216 */
[-C--:B------:R-:W-:Y:S01]  /*1420*/  @!P1 LEA R23, R7, R22.reuse, 0x8 ;  /* 0x0000001607179211 */ /* 0x080fe200078e40ff */
[----:B------:R-:W-:Y:S01]  /*1430*/  @!P2 IMAD R18, R9, 0x100, R22 ;  /* 0x000001000912a824 */ /* 0x000fe200078e0216 */
[----:B------:R-:W-:Y:S01]  /*1440*/  @!P3 LEA R24, R13, R22, 0x8 ;  /* 0x000000160d18b211 */ /* 0x000fe200078e40ff */
[----:B------:R-:W-:Y:S01]  /*1450*/  VIADD R19, R19, 0x4 ;  /* 0x0000000413137836 */ /* 0x000fe20000000000 */
[----:B------:R-:W-:Y:S01]  /*1460*/  IADD3 R10, PT, PT, R10, 0x4, RZ ;  /* 0x000000040a0a7810 */ /* 0x000fe20007ffe0ff */
[C---:B------:R-:W-:Y:S01]  /*1470*/  IMAD R13, R2.reuse, 0x4, R13 ;  /* 0x00000004020d7824 */ /* 0x040fe200078e020d */
[C---:B------:R-:W-:Y:S01]  /*1480*/  LEA R9, R2.reuse, R9, 0x2 ;  /* 0x0000000902097211 */ /* 0x040fe200078e10ff */
[C---:B------:R-:W-:Y:S01]  /*1490*/  IMAD R25, R2.reuse, 0x4, R25 ;  /* 0x0000000402197824 */ /* 0x040fe200078e0219 */
[----:B------:R-:W-:Y:S01]  /*14a0*/  LEA R7, R2, R7, 0x2 ;  /* 0x0000000702077211 */ /* 0x000fe200078e10ff */
[C---:B------:R-:W-:Y:S01]  /*14b0*/  IMAD R8, R11.reuse, 0x4, R8 ;  /* 0x000000040b087824 */ /* 0x040fe200078e0208 */
[C---:B------:R-:W-:Y:S01]  /*14c0*/  LEA R6, R11.reuse, R6, 0x2 ;  /* 0x000000060b067211 */ /* 0x040fe200078e10ff */
[C---:B------:R-:W-:Y:S01]  /*14d0*/  IMAD R20, R11.reuse, 0x4, R20 ;  /* 0x000000040b147824 */ /* 0x040fe200078e0214 */
[----:B------:R-:W-:Y:S01]  /*14e0*/  LEA R12, R11, R12, 0x2 ;  /* 0x0000000c0b0c7211 */ /* 0x000fe200078e10ff */
[----:B----4-:R1:W-:Y:S04]  /*14f0*/  @!P0 STS [R21], R28 ;  /* 0x0000001c15008388 */ /* 0x0103e80000000800 */
[----:B-----5:R1:W-:Y:S01]  /*1500*/  @!P1 STS [R23], R26 ;  /* 0x0000001a17009388 */ /* 0x0203e20000000800 */
[----:B------:R-:W-:-:S03]  /*1510*/  ISETP.NE.AND P0, PT, R19, 0x1, PT ;  /* 0x000000011300780c */ /* 0x000fc60003f05270 */
[----:B--2---:R1:W-:Y:S04]  /*1520*/  @!P2 STS [R18], R16 ;  /* 0x000000101200a388 */ /* 0x0043e80000000800 */
[----:B---3--:R1:W-:Y:S06]  /*1530*/  @!P3 STS [R24], R14 ;  /* 0x0000000e1800b388 */ /* 0x0083ec0000000800 */
[----:B------:R-:W-:Y:S05]  /*1540*/  @P0 BRA `(.L_x_2) ;  /* 0xfffffffc00640947 */ /* 0x000fea000383ffff */
.L_x_1:
[----:B------:R-:W2:Y:S02]  /*1550*/  LDCU UR6, c[0x0][0x398] ;  /* 0x00007300ff0677ac */ /* 0x000ea40008000800 */
[----:B--2---:R-:W-:Y:S01]  /*1560*/  UISETP.GE.AND UP0, UPT, UR6, URZ, UPT ;  /* 0x000000ff0600728c */ /* 0x004fe2000bf06270 */
[----:B------:R-:W-:Y:S08]  /*1570*/  BAR.SYNC.DEFER_BLOCKING 0x0 ;  /* 0x0000000000007b1d */ /* 0x000ff00000010000 */
[----:B------:R-:W-:Y:S05]  /*1580*/  BRA.U !UP0, `(.L_x_6) ;  /* 0x00000005084c7547 */ /* 0x000fea000b800000 */
[----:B------:R-:W2:Y:S01]  /*1590*/  LDC.64 R6, c[0x0][0x380] ;  /* 0x0000e000ff067b82 */ /* 0x000ea20000000a00 */
[----:B------:R-:W3:Y:S01]  /*15a0*/  LDCU.U16 UR5, c[0x0][0x398] ;  /* 0x00007300ff0577ac */ /* 0x000ee20008000400 */
[----:B------:R-:W-:Y:S01]  /*15b0*/  VIADD R8, R4, -UR6 ;  /* 0x8000000604087c36 */ /* 0x000fe20008000000 */
[----:B------:R-:W4:Y:S01]  /*15c0*/  LDCU UR9, c[0x0][0x390] ;  /* 0x00007200ff0977ac */ /* 0x000f220008000800 */
[----:B------:R-:W-:Y:S02]  /*15d0*/  USHF.L.U32 UR8, UR4, 0x2, URZ ;  /* 0x0000000204087899 */ /* 0x000fe400080006ff */
[----:B------:R-:W-:Y:S01]  /*15e0*/  UIADD3 UR6, UPT, UPT, -UR6, URZ, URZ ;  /* 0x000000ff06067290 */ /* 0x000fe2000fffe1ff */
[----:B------:R-:W0:Y:S03]  /*15f0*/  LDCU UR12, c[0x0][0x390] ;  /* 0x00007200ff0c77ac */ /* 0x000e260008000800 */
[----:B------:R-:W-:-:S02]  /*1600*/  LEA R5, R8, UR8, 0x8 ;  /* 0x0000000808057c11 */ /* 0x000fc4000f8e40ff */
[----:B------:R-:W-:Y:S01]  /*1610*/  IADD3 R22, PT, PT, R22, UR8, RZ ;  /* 0x0000000816167c10 */ /* 0x000fe2000fffe0ff */
[----:B---3--:R-:W-:Y:S01]  /*1620*/  USHF.L.U32 UR5, UR5, 0x1, URZ ;  /* 0x0000000105057899 */ /* 0x008fe200080006ff */
[----:B------:R-:W-:Y:S01]  /*1630*/  LEA R0, R0, R5, 0x2 ;  /* 0x0000000500007211 */ /* 0x000fe200078e10ff */
[----:B------:R-:W-:Y:S02]  /*1640*/  IMAD.MOV.U32 R5, RZ, RZ, RZ ;  /* 0x000000ffff057224 */ /* 0x000fe400078e00ff */
[----:B----4-:R-:W-:Y:S01]  /*1650*/  IMAD R3, R4, UR9, R3 ;  /* 0x0000000904037c24 */ /* 0x010fe2000f8e0203 */
[----:B------:R-:W-:Y:S01]  /*1660*/  ULOP3.LUT UR5, UR5, 0x2, URZ, 0xe2, !UPT ;  /* 0x0000000205057892 */ /* 0x000fe2000f8ee2ff */
[----:B------:R-:W-:Y:S02]  /*1670*/  IADD3 R0, PT, PT, R0, UR7, RZ ;  /* 0x0000000700007c10 */ /* 0x000fe4000fffe0ff */
[----:B--2---:R-:W-:Y:S01]  /*1680*/  IMAD.WIDE R2, R3, 0x4, R6 ;  /* 0x0000000403027825 */ /* 0x004fe200078e0206 */
[----:B------:R-:W-:-:S03]  /*1690*/  UIADD3 UR5, UPT, UPT, -UR5, URZ, URZ ;  /* 0x000000ff05057290 */ /* 0x000fc6000fffe1ff */
[----:B0-----:R-:W-:-:S09]  /*16a0*/  IMAD.U32 R7, RZ, RZ, UR6 ;  /* 0x00000006ff077e24 */ /* 0x001fd2000f8e00ff */
.L_x_7:
[----:B------:R-:W-:Y:S01]  /*16b0*/  ISETP.GE.AND P0, PT, R8, UR12, PT ;  /* 0x0000000c08007c0c */ /* 0x000fe2000bf06270 */
[----:B------:R-:W-:-:S03]  /*16c0*/  UIADD3 UR5, UPT, UPT, UR5, 0x1, URZ ;  /* 0x0000000105057890 */ /* 0x000fc6000fffe0ff */
[C---:B------:R-:W-:Y:S01]  /*16d0*/  ISETP.LT.OR P0, PT, R8.reuse, 0x1, P0 ;  /* 0x000000010800780c */ /* 0x040fe20000701670 */
[----:B------:R-:W-:Y:S01]  /*16e0*/  UISETP.NE.AND UP0, UPT, UR5, 0x1, UPT ;  /* 0x000000010500788c */ /* 0x000fe2000bf05270 */
[----:B------:R-:W-:-:S11]  /*16f0*/  VIADD R8, R8, 0x1 ;  /* 0x0000000108087836 */ /* 0x000fd60000000000 */
[----:B0-----:R-:W0:Y:S01]  /*1700*/  @!P0 LDC R10, c[0x0][0x398] ;  /* 0x0000e600ff0a8b82 */ /* 0x001e220000000800 */
[----:B------:R2:W3:Y:S01]  /*1710*/  @!P0 LDS R6, [R0] ;  /* 0x0000000000068984 */ /* 0x0004e20000000800 */
[C---:B------:R-:W-:Y:S01]  /*1720*/  @!P0 IMAD.SHL.U32 R9, R7.reuse, 0x4, RZ ;  /* 0x0000000407098824 */ /* 0x040fe200078e00ff */
[----:B------:R-:W-:Y:S01]  /*1730*/  IADD3 R7, PT, PT, R7, 0x1, RZ ;  /* 0x0000000107077810 */ /* 0x000fe20007ffe0ff */
[----:B--2---:R-:W-:-:S03]  /*1740*/  VIADD R0, R0, 0x100 ;  /* 0x0000010000007836 */ /* 0x004fc60000000000 */
[----:B0-----:R-:W-:-:S06]  /*1750*/  @!P0 LEA R9, R10, -R9, 0x2 ;  /* 0x800000090a098211 */ /* 0x001fcc00078e10ff */
[----:B------:R-:W3:Y:S02]  /*1760*/  @!P0 LDC R9, c[0x3][R9] ;  /* 0x00c0000009098b82 */ /* 0x000ee40000000800 */
[----:B---3--:R-:W-:-:S06]  /*1770*/  @!P0 FFMA R5, R6, R9, R5 ;  /* 0x0000000906058223 */ /* 0x008fcc0000000005 */
[----:B------:R-:W-:Y:S06]  /*1780*/  BAR.SYNC.DEFER_BLOCKING 0x0 ;  /* 0x0000000000007b1d */ /* 0x000fec0000010000 */
[----:B------:R0:W-:Y:S02]  /*1790*/  STG.E desc[UR10][R2.64], R5 ;  /* 0x0000000502007986 */ /* 0x0001e4000c10190a */
[----:B------:R-:W-:Y:S06]  /*17a0*/  BAR.SYNC.DEFER_BLOCKING 0x0 ;  /* 0x0000000000007b1d */ /* 0x000fec0000010000 */
[----:B------:R-:W-:Y:S05]  /*17b0*/  BRA.U UP0, `(.L_x_7) ;  /* 0xfffffffd00bc7547 */ /* 0x000fea000b83ffff */
[----:B------:R-:W2:Y:S01]  /*17c0*/  LDCU UR5, c[0x0][0x398] ;  /* 0x00007300ff0577ac */ /* 0x000ea20008000800 */
[----:B------:R-:W3:Y:S01]  /*17d0*/  LDCU UR6, c[0x0][0x390] ;  /* 0x00007200ff0677ac */ /* 0x000ee20008000800 */
[----:B------:R-:W4:Y:S01]  /*17e0*/  LDCU UR7, c[0x0][0x398] ;  /* 0x00007300ff0777ac */ /* 0x000f220008000800 */
[----:B--2---:R-:W-:-:S09]  /*17f0*/  UISETP.GE.U32.AND UP0, UPT, UR5, 0x2, UPT ;  /* 0x000000020500788c */ /* 0x004fd2000bf06070 */
[----:B---34-:R-:W-:Y:S05]  /*1800*/  BRA.U !UP0, `(.L_x_6) ;  /* 0x0000000108ac7547 */ /* 0x018fea000b800000 */
.L_x_8:
[----:B------:R-:W-:Y:S02]  /*1810*/  IADD3 R11, PT, PT, R4, R7, RZ ;  /* 0x00000007040b7210 */ /* 0x000fe40007ffe0ff */
[----:B------:R-:W-:Y:S02]  /*1820*/  IADD3 R0, PT, PT, -R7, UR7, RZ ;  /* 0x0000000707007c10 */ /* 0x000fe4000fffe1ff */
[C---:B------:R-:W-:Y:S01]  /*1830*/  ISETP.GE.AND P0, PT, R11.reuse, UR6, PT ;  /* 0x000000060b007c0c */ /* 0x040fe2000bf06270 */
[C---:B------:R-:W-:Y:S01]  /*1840*/  IMAD R10, R11.reuse, 0x100, R22 ;  /* 0x000001000b0a7824 */ /* 0x040fe200078e0216 */
[----:B------:R-:W-:Y:S01]  /*1850*/  SHF.L.U32 R0, R0, 0x2, RZ ;  /* 0x0000000200007819 */ /* 0x000fe200000006ff */
[C---:B------:R-:W-:Y:S01]  /*1860*/  VIADD R9, R11.reuse, 0x1 ;  /* 0x000000010b097836 */ /* 0x040fe20000000000 */
[----:B------:R-:W-:-:S04]  /*1870*/  ISETP.LT.OR P0, PT, R11, 0x1, P0 ;  /* 0x000000010b00780c */ /* 0x000fc80000701670 */
[----:B------:R-:W-:Y:S02]  /*1880*/  ISETP.GE.AND P1, PT, R9, UR6, PT ;  /* 0x0000000609007c0c */ /* 0x000fe4000bf26270 */
[C---:B------:R-:W-:Y:S02]  /*1890*/  IADD3 R9, PT, PT, R11.reuse, 0x2, RZ ;  /* 0x000000020b097810 */ /* 0x040fe40007ffe0ff */
[----:B------:R-:W-:-:S05]  /*18a0*/  ISETP.GT.U32.OR P1, PT, R11, 0x7ffffffe, P1 ;  /* 0x7ffffffe0b00780c */ /* 0x000fca0000f24470 */
[----:B------:R-:W0:Y:S01]  /*18b0*/  @!P0 LDS R6, [R10] ;  /* 0x000000000a068984 */ /* 0x000e220000000800 */
[----:B------:R-:W0:Y:S02]  /*18c0*/  @!P0 LDC R8, c[0x3][R0] ;  /* 0x00c0000000088b82 */ /* 0x000e240000000800 */
[----:B0-----:R-:W-:-:S06]  /*18d0*/  @!P0 FFMA R5, R6, R8, R5 ;  /* 0x0000000806058223 */ /* 0x001fcc0000000005 */
[----:B------:R-:W-:Y:S01]  /*18e0*/  BAR.SYNC.DEFER_BLOCKING 0x0 ;  /* 0x0000000000007b1d */ /* 0x000fe20000010000 */
[----:B------:R-:W-:-:S04]  /*18f0*/  ISETP.GE.AND P0, PT, R9, UR6, PT ;  /* 0x0000000609007c0c */ /* 0x000fc8000bf06270 */
[----:B------:R-:W-:-:S03]  /*1900*/  ISETP.LT.OR P0, PT, R9, 0x1, P0 ;  /* 0x000000010900780c */ /* 0x000fc60000701670 */
[----:B------:R-:W0:Y:S01]  /*1910*/  @!P1 LDC R8, c[0x3][R0+-0x4] ;  /* 0x00ffff0000089b82 */ /* 0x000e220000000800 */
[----:B------:R-:W-:Y:S01]  /*1920*/  VIADD R9, R11, 0x3 ;  /* 0x000000030b097836 */ /* 0x000fe20000000000 */
[----:B------:R-:W-:Y:S06]  /*1930*/  STG.E desc[UR10][R2.64], R5 ;  /* 0x0000000502007986 */ /* 0x000fec000c10190a */
[----:B------:R-:W-:Y:S06]  /*1940*/  BAR.SYNC.DEFER_BLOCKING 0x0 ;  /* 0x0000000000007b1d */ /* 0x000fec0000010000 */
[----:B------:R-:W0:Y:S02]  /*1950*/  @!P1 LDS R6, [R10+0x100] ;  /* 0x000100000a069984 */ /* 0x000e240000000800 */
[----:B0-----:R-:W-:Y:S01]  /*1960*/  @!P1 FFMA R5, R6, R8, R5 ;  /* 0x0000000806059223 */ /* 0x001fe20000000005 */
[----:B------:R-:W-:Y:S01]  /*1970*/  BAR.SYNC.DEFER_BLOCKING 0x0 ;  /* 0x0000000000007b1d */ /* 0x000fe20000010000 */
[----:B------:R-:W-:-:S04]  /*1980*/  ISETP.GE.AND P1, PT, R9, UR6, PT ;  /* 0x0000000609007c0c */ /* 0x000fc8000bf26270 */
[----:B------:R-:W-:-:S03]  /*1990*/  ISETP.LT.OR P1, PT, R9, 0x1, P1 ;  /* 0x000000010900780c */ /* 0x000fc60000f21670 */
[----:B------:R-:W0:Y:S01]  /*19a0*/  @!P0 LDC R8, c[0x3][R0+-0x8] ;  /* 0x00fffe0000088b82 */ /* 0x000e220000000800 */
[----:B------:R-:W-:Y:S07]  /*19b0*/  STG.E desc[UR10][R2.64], R5 ;  /* 0x0000000502007986 */ /* 0x000fee000c10190a */
[----:B------:R-:W-:Y:S06]  /*19c0*/  BAR.SYNC.DEFER_BLOCKING 0x0 ;  /* 0x0000000000007b1d */ /* 0x000fec0000010000 */
[----:B------:R-:W0:Y:S02]  /*19d0*/  @!P0 LDS R6, [R10+0x200] ;  /* 0x000200000a068984 */ /* 0x000e240000000800 */
[----:B0-----:R-:W-:Y:S01]  /*19e0*/  @!P0 FFMA R5, R6, R8, R5 ;  /* 0x0000000806058223 */ /* 0x001fe20000000005 */
[----:B------:R-:W-:Y:S08]  /*19f0*/  BAR.SYNC.DEFER_BLOCKING 0x0 ;  /* 0x0000000000007b1d */ /* 0x000ff00000010000 */
[----:B------:R-:W0:Y:S01]  /*1a00*/  @!P1 LDC R8, c[0x3][R0+-0xc] ;  /* 0x00fffd0000089b82 */ /* 0x000e220000000800 */
[----:B------:R-:W-:Y:S07]  /*1a10*/  STG.E desc[UR10][R2.64], R5 ;  /* 0x0000000502007986 */ /* 0x000fee000c10190a */
[----:B------:R-:W-:Y:S06]  /*1a20*/  BAR.SYNC.DEFER_BLOCKING 0x0 ;  /* 0x0000000000007b1d */ /* 0x000fec0000010000 */
[----:B------:R-:W0:Y:S02]  /*1a30*/  @!P1 LDS R6, [R10+0x300] ;  /* 0x000300000a069984 */ /* 0x000e240000000800 */
[----:B0-----:R-:W-:Y:S01]  /*1a40*/  @!P1 FFMA R5, R6, R8, R5 ;  /* 0x0000000806059223 */ /* 0x001fe20000000005 */
[----:B------:R-:W-:Y:S01]  /*1a50*/  BAR.SYNC.DEFER_BLOCKING 0x0 ;  /* 0x0000000000007b1d */ /* 0x000fe20000010000 */
[C---:B------:R-:W-:Y:S01]  /*1a60*/  IADD3 R6, PT, PT, R7.reuse, 0x3, RZ ;  /* 0x0000000307067810 */ /* 0x040fe20007ffe0ff */
[----:B------:R-:W-:-:S03]  /*1a70*/  VIADD R7, R7, 0x4 ;  /* 0x0000000407077836 */ /* 0x000fc60000000000 */
[----:B------:R-:W-:Y:S01]  /*1a80*/  ISETP.NE.AND P0, PT, R6, UR7, PT ;  /* 0x0000000706007c0c */ /* 0x000fe2000bf05270 */
[----:B------:R2:W-:Y:S02]  /*1a90*/  STG.E desc[UR10][R2.64], R5 ;  /* 0x0000000502007986 */ /* 0x0005e4000c10190a */
[----:B------:R-:W-:Y:S10]  /*1aa0*/  BAR.SYNC.DEFER_BLOCKING 0x0 ;  /* 0x0000000000007b1d */ /* 0x000ff40000010000 */
[----:B--2---:R-:W-:Y:S05]  /*1ab0*/  @P0 BRA `(.L_x_8) ;  /* 0xfffffffc00540947 */ /* 0x004fea000383ffff */
.L_x_6:
[----:B------:R-:W-:Y:S06]  /*1ac0*/  BAR.SYNC.DEFER_BLOCKING 0x0 ;  /* 0x0000000000007b1d */ /* 0x000fec0000010000 */
[----:B------:R-:W-:Y:S05]  /*1ad0*/  EXIT ;  /* 0x000000000000794d */ /* 0x000fea0003800000 */
        .weak           $__internal_0_$__cuda_sm20_div_u16
        .type           $__internal_0_$__cuda_sm20_div_u16,@function
        .size           $__internal_0_$__cuda_sm20_div_u16,(.L_x_46 - $__internal_0_$__cuda_sm20_div_u16)
$__internal_0_$__cuda_sm20_div_u16:
[----:B------:R-:W0:Y:S01]  /*1ae0*/  I2F.U16 R6, R5 ;  /* 0x0000000500067306 */ /* 0x000e220000101000 */
[----:B------:R-:W-:Y:S01]  /*1af0*/  HFMA2 R7, -RZ, RZ, 15, 0 ;  /* 0x4b800000ff077431 */ /* 0x000fe200000001ff */
[C---:B0-----:R-:W-:Y:S02]  /*1b00*/  FSETP.GEU.AND P1, PT, |R6|.reuse, 1.175494350822287508e-38, PT ;  /* 0x008000000600780b */ /* 0x041fe40003f2e200 */
[----:B------:R-:W-:Y:S02]  /*1b10*/  FSETP.GT.AND P0, PT, |R6|, 8.50705917302346158658e+37, PT ;  /* 0x7e8000000600780b */ /* 0x000fe40003f04200 */
[----:B------:R-:W-:-:S04]  /*1b20*/  FSEL R7, R7, 1, !P1 ;  /* 0x3f80000007077808 */ /* 0x000fc80004800000 */
[----:B------:R-:W-:Y:S02]  /*1b30*/  FSEL R7, R7, 0.25, !P0 ;  /* 0x3e80000007077808 */ /* 0x000fe40004000000 */
[----:B------:R-:W-:-:S03]  /*1b40*/  ISETP.NE.U32.AND P0, PT, R5, RZ, PT ;  /* 0x000000ff0500720c */ /* 0x000fc60003f05070 */
[----:B------:R-:W-:Y:S01]  /*1b50*/  FMUL R8, R6, R7 ;  /* 0x0000000706087220 */ /* 0x000fe20000400000 */
[----:B------:R-:W-:-:S05]  /*1b60*/  I2FP.F32.U32.RZ R6, 0x40 ;  /* 0x0000004000067845 */ /* 0x000fca000020d000 */
[----:B------:R-:W0:Y:S02]  /*1b70*/  MUFU.RCP R8, R8 ;  /* 0x0000000800087308 */ /* 0x000e240000001000 */
[----:B0-----:R-:W-:-:S04]  /*1b80*/  FMUL R7, R7, R8 ;  /* 0x0000000807077220 */ /* 0x001fc80000400000 */
[----:B------:R-:W-:-:S04]  /*1b90*/  VIADD R7, R7, 0x2 ;  /* 0x0000000207077836 */ /* 0x000fc80000000000 */
[----:B------:R-:W-:Y:S01]  /*1ba0*/  FMUL.RZ R9, R6, R7 ;  /* 0x0000000706097220 */ /* 0x000fe2000040c000 */
[----:B------:R-:W-:Y:S02]  /*1bb0*/  HFMA2 R7, -RZ, RZ, 0, 0 ;  /* 0x00000000ff077431 */ /* 0x000fe400000001ff */
[----:B------:R-:W-:-:S03]  /*1bc0*/  IMAD.MOV.U32 R6, RZ, RZ, R10 ;  /* 0x000000ffff067224 */ /* 0x000fc600078e000a */
[----:B------:R-:W0:Y:S02]  /*1bd0*/  F2I.U32.TRUNC.NTZ R9, R9 ;  /* 0x0000000900097305 */ /* 0x000e24000020f000 */
[----:B0-----:R-:W-:Y:S02]  /*1be0*/  LOP3.LUT R5, R9, 0xffff, RZ, 0xc0, !PT ;  /* 0x0000ffff09057812 */ /* 0x001fe400078ec0ff */
[----:B------:R-:W-:Y:S01]  /*1bf0*/  @!P0 MOV R5, 0xffffffff ;  /* 0xffffffff00058802 */ /* 0x000fe20000000f00 */
[----:B------:R-:W-:Y:S06]  /*1c00*/  RET.REL.NODEC R6 `(_Z24convolutionTileColumnGPUPfS_iii) ;  /* 0xffffffe006fc7950 */ /* 0x000fec0003c3ffff */
.L_x_9:
[----:B------:R-:W-:-:S00]  /*1c10*/  BRA `(.L_x_9) ;  /* 0xfffffffc00fc7947 */ /* 0x000fc0000383ffff */
[----:B------:R-:W-:-:S00]  /*1c20*/  NOP ;  /* 0x0000000000007918 */ /* 0x000fc00000000000 */
        /* <DEDUP_REMOVED lines=13> */
.L_x_46:


//--------------------- .text._Z21convolutionTileRowGPUPfS_iii --------------------------
	.section	.text._Z21convolutionTileRowGPUPfS_iii,"ax",@progbits
	.align	128
        .global         _Z21convolutionTileRowGPUPfS_iii
        .type           _Z21convolutionTileRowGPUPfS_iii,@function
        .size           _Z21convolutionTileRowGPUPfS_iii,(.L_x_47 - _Z21convolutionTileRowGPUPfS_iii)
        .other          _Z21convolutionTileRowGPUPfS_iii,@"STO_CUDA_ENTRY STV_DEFAULT"
_Z21convolutionTileRowGPUPfS_iii:
.text._Z21convolutionTileRowGPUPfS_iii:
[----:B------:R-:W-:Y:S01]  /*0000*/  LDC R1, c[0x0][0x37c] ;  /* 0x0000df00ff017b82 */ /* 0x000fe20000000800 */
[----:B------:R-:W0:Y:S07]  /*0010*/  S2R R9, SR_TID.X ;  /* 0x0000000000097919 */ /* 0x000e2e0000002100 */
[----:B------:R-:W1:Y:S01]  /*0020*/  LDC R0, c[0x0][0x360] ;  /* 0x0000d800ff007b82 */ /* 0x000e620000000800 */
[----:B------:R-:W-:Y:S01]  /*0030*/  MOV R11, 0xc0 ;  /* 0x000000c0000b7802 */ /* 0x000fe20000000f00 */
[----:B------:R-:W2:Y:S06]  /*0040*/  S2R R8, SR_TID.Y ;  /* 0x0000000000087919 */ /* 0x000eac0000002200 */
[----:B------:R-:W0:Y:S08]  /*0050*/  S2UR UR6, SR_CTAID.X ;  /* 0x00000000000679c3 */ /* 0x000e300000002500 */
[----:B------:R-:W2:Y:S08]  /*0060*/  S2UR UR4, SR_CTAID.Y ;  /* 0x00000000000479c3 */ /* 0x000eb00000002600 */
[----:B------:R-:W2:Y:S01]  /*0070*/  LDC R3, c[0x0][0x364] ;  /* 0x0000d900ff037b82 */ /* 0x000ea20000000800 */
[C---:B-1----:R-:W-:Y:S01]  /*0080*/  LOP3.LUT R4, R0.reuse, 0xffff, RZ, 0xc0, !PT ;  /* 0x0000ffff00047812 */ /* 0x042fe200078ec0ff */
[----:B0-----:R-:W-:-:S02]  /*0090*/  IMAD R2, R0, UR6, R9 ;  /* 0x0000000600027c24 */ /* 0x001fc4000f8e0209 */
[----:B--2---:R-:W-:-:S07]  /*00a0*/  IMAD R3, R3, UR4, R8 ;  /* 0x0000000403037c24 */ /* 0x004fce000f8e0208 */
[----:B------:R-:W-:Y:S05]  /*00b0*/  CALL.REL.NOINC `($__internal_1_$__cuda_sm20_div_u16) ;  /* 0x0000001800687944 */ /* 0x000fea0003c00000 */
[----:B------:R-:W0:Y:S01]  /*00c0*/  S2UR UR5, SR_CgaCtaId ;  /* 0x00000000000579c3 */ /* 0x000e220000008800 */
[----:B------:R-:W-:Y:S01]  /*00d0*/  LOP3.LUT R4, R10, 0xffff, RZ, 0xc0, !PT ;  /* 0x0000ffff0a047812 */ /* 0x000fe200078ec0ff */
[----:B------:R-:W1:Y:S01]  /*00e0*/  LDCU UR8, c[0x0][0x390] ;  /* 0x00007200ff0877ac */ /* 0x000e620008000800 */
[----:B------:R-:W-:Y:S02]  /*00f0*/  IMAD.SHL.U32 R5, R8, 0x100, RZ ;  /* 0x0000010008057824 */ /* 0x000fe400078e00ff */
[----:B------:R-:W-:Y:S01]  /*0100*/  SHF.R.U32.HI R6, RZ, 0x1, R4 ;  /* 0x00000001ff067819 */ /* 0x000fe20000011604 */
[----:B------:R-:W-:Y:S01]  /*0110*/  UMOV UR4, 0x400 ;  /* 0x0000040000047882 */ /* 0x000fe20000000000 */
[----:B------:R-:W-:Y:S02]  /*0120*/  LOP3.LUT R16, R4, 0x7e, RZ, 0xc0, !PT ;  /* 0x0000007e04107812 */ /* 0x000fe400078ec0ff */
[C---:B------:R-:W-:Y:S01]  /*0130*/  IADD3 R15, PT, PT, -R6.reuse, UR6, RZ ;  /* 0x00000006060f7c10 */ /* 0x040fe2000fffe1ff */
[----:B------:R-:W-:Y:S01]  /*0140*/  IMAD.SHL.U32 R12, R6, 0x2, RZ ;  /* 0x00000002060c7824 */ /* 0x000fe200078e00ff */
[----:B------:R-:W2:Y:S01]  /*0150*/  LDCU.64 UR6, c[0x0][0x358] ;  /* 0x00006b00ff0677ac */ /* 0x000ea20008000a00 */
[----:B------:R-:W-:Y:S01]  /*0160*/  IMAD.MOV R22, RZ, RZ, -R16 ;  /* 0x000000ffff167224 */ /* 0x000fe200078e0a10 */
[C---:B------:R-:W-:Y:S01]  /*0170*/  IADD3 R11, PT, PT, R15.reuse, 0x3, RZ ;  /* 0x000000030f0b7810 */ /* 0x040fe20007ffe0ff */
[C---:B------:R-:W-:Y:S01]  /*0180*/  IMAD R24, R15.reuse, R0, RZ ;  /* 0x000000000f187224 */ /* 0x040fe200078e02ff */
[----:B------:R-:W-:Y:S01]  /*0190*/  LOP3.LUT R12, R12, 0x2, RZ, 0xe2, !PT ;  /* 0x000000020c0c7812 */ /* 0x000fe200078ee2ff */
[----:B------:R-:W-:-:S02]  /*01a0*/  VIADD R7, R15, 0x2 ;  /* 0x000000020f077836 */ /* 0x000fc40000000000 */
[C---:B------:R-:W-:Y:S01]  /*01b0*/  IMAD R6, R24.reuse, 0x4, R5 ;  /* 0x0000000418067824 */ /* 0x040fe200078e0205 */
[----:B------:R-:W-:Y:S01]  /*01c0*/  IADD3 R8, PT, PT, R9, R24, R0 ;  /* 0x0000001809087210 */ /* 0x000fe20007ffe000 */
[-CC-:B------:R-:W-:Y:S01]  /*01d0*/  IMAD R11, R11, R0.reuse, R9.reuse ;  /* 0x000000000b0b7224 */ /* 0x180fe200078e0209 */
[----:B------:R-:W-:Y:S01]  /*01e0*/  IADD3 R24, PT, PT, R24, R9, RZ ;  /* 0x0000000918187210 */ /* 0x000fe20007ffe0ff */
[----:B------:R-:W-:Y:S01]  /*01f0*/  IMAD R7, R7, R0, R9 ;  /* 0x0000000007077224 */ /* 0x000fe200078e0209 */
[----:B------:R-:W-:Y:S01]  /*0200*/  IADD3 R14, PT, PT, -R12, RZ, RZ ;  /* 0x000000ff0c0e7210 */ /* 0x000fe20007ffe1ff */
[----:B0-----:R-:W-:Y:S01]  /*0210*/  ULEA UR4, UR5, UR4, 0x18 ;  /* 0x0000000405047291 */ /* 0x001fe2000f8ec0ff */
[----:B------:R-:W-:Y:S02]  /*0220*/  IMAD R10, R9, 0x4, R6 ;  /* 0x00000004090a7824 */ /* 0x000fe400078e0206 */
[C---:B-1----:R-:W-:Y:S02]  /*0230*/  IMAD R6, R3.reuse, UR8, R11 ;  /* 0x0000000803067c24 */ /* 0x042fe4000f8e020b */
[----:B------:R-:W-:-:S02]  /*0240*/  IMAD R20, R3, UR8, R8 ;  /* 0x0000000803147c24 */ /* 0x000fc4000f8e0208 */
[C---:B------:R-:W-:Y:S02]  /*0250*/  IMAD R18, R3.reuse, UR8, R7 ;  /* 0x0000000803127c24 */ /* 0x040fe4000f8e0207 */
[----:B------:R-:W-:Y:S02]  /*0260*/  IMAD R9, R3, UR8, R24 ;  /* 0x0000000803097c24 */ /* 0x000fe4000f8e0218 */
[----:B--2---:R-:W-:-:S07]  /*0270*/  VIADD R17, R10, UR4 ;  /* 0x000000040a117c36 */ /* 0x004fce0008000000 */
.L_x_10:
        /* <DEDUP_REMOVED lines=9> */
[C---:B------:R-:W-:Y:S01]  /*0310*/  IADD3 R24, PT, PT, R0.reuse, R24, RZ ;  /* 0x0000001800187210 */ /* 0x040fe20007ffe0ff */
[C---:B------:R-:W-:Y:S01]  /*0320*/  IMAD.IADD R7, R0.reuse, 0x1, R7 ;  /* 0x0000000100077824 */ /* 0x040fe200078e0207 */
[C---:B------:R-:W-:Y:S01]  /*0330*/  IADD3 R9, PT, PT, R0.reuse, R9, RZ ;  /* 0x0000000900097210 */ /* 0x040fe20007ffe0ff */
[----:B------:R-:W-:Y:S02]  /*0340*/  IMAD.IADD R18, R0, 0x1, R18 ;  /* 0x0000000100127824 */ /* 0x000fe400078e0212 */
[----:B------:R-:W-:-:S02]  /*0350*/  VIADD R22, R22, 0x1 ;  /* 0x0000000116167836 */ /* 0x000fc40000000000 */
[----:B------:R-:W-:Y:S01]  /*0360*/  VIADD R15, R15, 0x1 ;  /* 0x000000010f0f7836 */ /* 0x000fe20000000000 */
[----:B--2---:R0:W-:Y:S01]  /*0370*/  @!P0 STS [R17], R12 ;  /* 0x0000000c11008388 */ /* 0x0041e20000000800 */
[----:B------:R-:W-:Y:S01]  /*0380*/  ISETP.NE.AND P0, PT, R14, 0x1, PT ;  /* 0x000000010e00780c */ /* 0x000fe20003f05270 */
[----:B0-----:R-:W-:-:S12]  /*0390*/  IMAD R17, R0, 0x4, R17 ;  /* 0x0000000400117824 */ /* 0x001fd800078e0211 */
[----:B------:R-:W-:Y:S05]  /*03a0*/  @P0 BRA `(.L_x_10) ;  /* 0xfffffffc00b40947 */ /* 0x000fea000383ffff */
[----:B------:R-:W-:Y:S01]  /*03b0*/  ISETP.GE.U32.AND P0, PT, R16, 0x3, PT ;  /* 0x000000031000780c */ /* 0x000fe20003f06070 */
[----:B------:R-:W-:-:S12]  /*03c0*/  VIADD R21, R5, UR4 ;  /* 0x0000000405157c36 */ /* 0x000fd80008000000 */
        /* <DEDUP_REMOVED lines=9> */
.L_x_14:
[C---:B------:R-:W-:Y:S01]  /*0460*/  VIADD R13, R10.reuse, 0xfffffffd ;  /* 0xfffffffd0a0d7836 */ /* 0x040fe20000000000 */
[C---:B------:R-:W-:Y:S01]  /*0470*/  ISETP.GT.U32.AND P1, PT, R10.reuse, R4, PT ;  /* 0x000000040a00720c */ /* 0x040fe20003f24070 */
[----:B------:R-:W-:-:S03]  /*0480*/  VIADD R15, R10, 0xfffffffe ;  /* 0xfffffffe0a0f7836 */ /* 0x000fc60000000000 */
[-C--:B------:R-:W-:Y:S02]  /*0490*/  ISETP.GT.U32.AND P2, PT, R13, R4.reuse, PT ;  /* 0x000000040d00720c */ /* 0x080fe40003f44070 */
[----:B------:R-:W-:Y:S02]  /*04a0*/  ISETP.GT.U32.AND P4, PT, R15, R4, PT ;  /* 0x000000040f00720c */ /* 0x000fe40003f84070 */
[----:B------:R-:W-:-:S04]  /*04b0*/  IADD3 R13, PT, PT, R10, -0x1, RZ ;  /* 0xffffffff0a0d7810 */ /* 0x000fc80007ffe0ff */
[----:B------:R-:W-:Y:S02]  /*04c0*/  ISETP.GT.U32.AND P3, PT, R13, R4, PT ;  /* 0x000000040d00720c */ /* 0x000fe40003f64070 */
[----:B------:R-:W0:Y:S08]  /*04d0*/  @!P1 LDC.64 R12, c[0x0][0x388] ;  /* 0x0000e200ff0c9b82 */ /* 0x000e300000000a00 */
[----:B------:R-:W1:Y:S08]  /*04e0*/  @!P2 LDC.64 R26, c[0x0][0x388] ;  /* 0x0000e200ff1aab82 */ /* 0x000e700000000a00 */
[----:B------:R-:W2:Y:S08]  /*04f0*/  @!P4 LDC.64 R16, c[0x0][0x388] ;  /* 0x0000e200ff10cb82 */ /* 0x000eb00000000a00 */
[----:B------:R-:W3:Y:S01]  /*0500*/  @!P3 LDC.64 R14, c[0x0][0x388] ;  /* 0x0000e200ff0ebb82 */ /* 0x000ee20000000a00 */
[----:B-1----:R-:W-:-:S05]  /*0510*/  @!P2 IMAD.WIDE.U32 R26, R9, 0x4, R26 ;  /* 0x00000004091aa825 */ /* 0x002fca00078e001a */
[----:B------:R-:W4:Y:S01]  /*0520*/  @!P2 LDG.E R19, desc[UR6][R26.64] ;  /* 0x000000061a13a981 */ /* 0x000f22000c1e1900 */
[----:B--2---:R-:W-:-:S05]  /*0530*/  @!P4 IMAD.WIDE.U32 R16, R20, 0x4, R16 ;  /* 0x000000041410c825 */ /* 0x004fca00078e0010 */
[----:B------:R-:W2:Y:S01]  /*0540*/  @!P4 LDG.E R23, desc[UR6][R16.64] ;  /* 0x000000061017c981 */ /* 0x000ea2000c1e1900 */
[----:B0-----:R-:W-:-:S04]  /*0550*/  @!P1 IMAD.WIDE.U32 R12, R6, 0x4, R12 ;  /* 0x00000004060c9825 */ /* 0x001fc800078e000c */
[----:B---3--:R-:W-:Y:S01]  /*0560*/  @!P3 IMAD.WIDE.U32 R14, R18, 0x4, R14 ;  /* 0x00000004120eb825 */ /* 0x008fe200078e000e */
[----:B------:R0:W3:Y:S04]  /*0570*/  @!P1 LDG.E R28, desc[UR6][R12.64] ;  /* 0x000000060c1c9981 */ /* 0x0000e8000c1e1900 */
[----:B------:R1:W5:Y:S01]  /*0580*/  @!P3 LDG.E R25, desc[UR6][R14.64] ;  /* 0x000000060e19b981 */ /* 0x000362000c1e1900 */
[----:B------:R-:W-:-:S05]  /*0590*/  VIADD R29, R10, 0x1 ;  /* 0x000000010a1d7836 */ /* 0x000fca0000000000 */
[----:B------:R-:W-:Y:S01]  /*05a0*/  ISETP.GT.U32.AND P6, PT, R29, R4, PT ;  /* 0x000000041d00720c */ /* 0x000fe20003fc4070 */
[----:B------:R-:W-:-:S05]  /*05b0*/  VIADD R29, R10, 0x2 ;  /* 0x000000020a1d7836 */ /* 0x000fca0000000000 */
[----:B------:R-:W-:Y:S01]  /*05c0*/  ISETP.GT.U32.AND P5, PT, R29, R4, PT ;  /* 0x000000041d00720c */ /* 0x000fe20003fa4070 */
[----:B0-----:R-:W-:Y:S01]  /*05d0*/  VIADD R13, R10, 0x3 ;  /* 0x000000030a0d7836 */ /* 0x001fe20000000000 */
[----:B------:R-:W-:Y:S01]  /*05e0*/  @!P2 LEA R29, R24, R21, 0x2 ;  /* 0x00000015181da211 */ /* 0x000fe200078e10ff */
[----:B------:R-:W-:Y:S01]  /*05f0*/  @!P4 IMAD R12, R8, 0x4, R21 ;  /* 0x00000004080cc824 */ /* 0x000fe200078e0215 */
[----:B-1----:R-:W-:-:S03]  /*0600*/  IADD3 R15, PT, PT, R10, 0x4, RZ ;  /* 0x000000040a0f7810 */ /* 0x002fc60007ffe0ff */
[----:B------:R-:W0:Y:S01]  /*0610*/  @!P6 LDC.64 R26, c[0x0][0x388] ;  /* 0x0000e200ff1aeb82 */ /* 0x000e220000000a00 */
[----:B------:R-:W-:-:S07]  /*0620*/  @!P3 IMAD R14, R7, 0x4, R21 ;  /* 0x00000004070eb824 */ /* 0x000fce00078e0215 */
[----:B------:R-:W1:Y:S01]  /*0630*/  @!P5 LDC.64 R16, c[0x0][0x388] ;  /* 0x0000e200ff10db82 */ /* 0x000e620000000a00 */
[C---:B------:R-:W-:Y:S01]  /*0640*/  IMAD R9, R0.reuse, 0x4, R9 ;  /* 0x0000000400097824 */ /* 0x040fe200078e0209 */
[----:B------:R-:W-:-:S03]  /*0650*/  LEA R20, R0, R20, 0x2 ;  /* 0x0000001400147211 */ /* 0x000fc600078e10ff */
[----:B0-----:R-:W-:-:S04]  /*0660*/  @!P6 IMAD.WIDE.U32 R26, R9, 0x4, R26 ;  /* 0x00000004091ae825 */ /* 0x001fc800078e001a */
[C---:B------:R-:W-:Y:S01]  /*0670*/  IMAD R6, R0.reuse, 0x4, R6 ;  /* 0x0000000400067824 */ /* 0x040fe200078e0206 */
[----:B------:R-:W-:Y:S01]  /*0680*/  LEA R9, R0, R9, 0x2 ;  /* 0x0000000900097211 */ /* 0x000fe200078e10ff */
[----:B----4-:R0:W-:Y:S01]  /*0690*/  @!P2 STS [R29], R19 ;  /* 0x000000131d00a388 */ /* 0x0101e20000000800 */
[----:B------:R-:W-:-:S03]  /*06a0*/  ISETP.GT.U32.AND P2, PT, R13, R4, PT ;  /* 0x000000040d00720c */ /* 0x000fc60003f44070 */
[----:B--2---:R2:W-:Y:S01]  /*06b0*/  @!P4 STS [R12], R23 ;  /* 0x000000170c00c388 */ /* 0x0045e20000000800 */
[-C--:B------:R-:W-:Y:S01]  /*06c0*/  ISETP.GT.U32.AND P4, PT, R15, R4.reuse, PT ;  /* 0x000000040f00720c */ /* 0x080fe20003f84070 */
[C---:B------:R-:W-:Y:S01]  /*06d0*/  VIADD R15, R10.reuse, 0x5 ;  /* 0x000000050a0f7836 */ /* 0x040fe20000000000 */
[----:B------:R-:W-:Y:S01]  /*06e0*/  @!P1 LEA R13, R11, R21, 0x2 ;  /* 0x000000150b0d9211 */ /* 0x000fe200078e10ff */
[----:B0-----:R-:W-:Y:S01]  /*06f0*/  VIADD R19, R10, 0x6 ;  /* 0x000000060a137836 */ /* 0x001fe20000000000 */
[----:B-----5:R0:W-:Y:S02]  /*0700*/  @!P3 STS [R14], R25 ;  /* 0x000000190e00b388 */ /* 0x0201e40000000800 */
[-C--:B------:R-:W-:Y:S02]  /*0710*/  ISETP.GT.U32.AND P3, PT, R15, R4.reuse, PT ;  /* 0x000000040f00720c */ /* 0x080fe40003f64070 */
[----:B---3--:R3:W-:Y:S04]  /*0720*/  @!P1 STS [R13], R28 ;  /* 0x0000001c0d009388 */ /* 0x0087e80000000800 */
[----:B--2---:R1:W2:Y:S01]  /*0730*/  @!P6 LDG.E R23, desc[UR6][R26.64] ;  /* 0x000000061a17e981 */ /* 0x0042a2000c1e1900 */
[----:B0-----:R-:W0:Y:S01]  /*0740*/  @!P2 LDC.64 R14, c[0x0][0x388] ;  /* 0x0000e200ff0eab82 */ /* 0x001e220000000a00 */
[----:B------:R-:W-:-:S07]  /*0750*/  ISETP.GT.U32.AND P1, PT, R19, R4, PT ;  /* 0x000000041300720c */ /* 0x000fce0003f24070 */
[----:B---3--:R-:W3:Y:S01]  /*0760*/  @!P4 LDC.64 R12, c[0x0][0x388] ;  /* 0x0000e200ff0ccb82 */ /* 0x008ee20000000a00 */
[----:B-1----:R-:W-:-:S05]  /*0770*/  @!P5 IMAD.WIDE.U32 R26, R20, 0x4, R16 ;  /* 0x00000004141ad825 */ /* 0x002fca00078e0010 */
[----:B------:R1:W4:Y:S02]  /*0780*/  @!P5 LDG.E R25, desc[UR6][R26.64] ;  /* 0x000000061a19d981 */ /* 0x000324000c1e1900 */
[----:B------:R-:W5:Y:S01]  /*0790*/  @!P3 LDC.64 R16, c[0x0][0x388] ;  /* 0x0000e200ff10bb82 */ /* 0x000f620000000a00 */
[----:B-1----:R-:W-:-:S07]  /*07a0*/  IMAD R26, R0, 0x4, R18 ;  /* 0x00000004001a7824 */ /* 0x002fce00078e0212 */
[----:B------:R-:W1:Y:S01]  /*07b0*/  @!P1 LDC.64 R18, c[0x0][0x388] ;  /* 0x0000e200ff129b82 */ /* 0x000e620000000a00 */
[----:B0-----:R-:W-:-:S04]  /*07c0*/  @!P2 IMAD.WIDE.U32 R14, R26, 0x4, R14 ;  /* 0x000000041a0ea825 */ /* 0x001fc800078e000e */
[----:B---3--:R-:W-:Y:S02]  /*07d0*/  @!P4 IMAD.WIDE.U32 R12, R6, 0x4, R12 ;  /* 0x00000004060cc825 */ /* 0x008fe400078e000c */
[----:B------:R-:W3:Y:S04]  /*07e0*/  @!P2 LDG.E R14, desc[UR6][R14.64] ;  /* 0x000000060e0ea981 */ /* 0x000ee8000c1e1900 */
[----:B------:R0:W3:Y:S01]  /*07f0*/  @!P4 LDG.E R12, desc[UR6][R12.64] ;  /* 0x000000060c0cc981 */ /* 0x0000e2000c1e1900 */
[----:B------:R-:W-:Y:S02]  /*0800*/  IMAD R20, R0, 0x4, R20 ;  /* 0x0000000400147824 */ /* 0x000fe400078e0214 */
[----:B-----5:R-:W-:-:S06]  /*0810*/  @!P3 IMAD.WIDE.U32 R16, R9, 0x4, R16 ;  /* 0x000000040910b825 */ /* 0x020fcc00078e0010 */
[----:B------:R-:W5:Y:S01]  /*0820*/  @!P3 LDG.E R16, desc[UR6][R16.64] ;  /* 0x000000061010b981 */ /* 0x000f62000c1e1900 */
[----:B-1----:R-:W-:-:S05]  /*0830*/  @!P1 IMAD.WIDE.U32 R18, R20, 0x4, R18 ;  /* 0x0000000414129825 */ /* 0x002fca00078e0012 */
[----:B------:R1:W5:Y:S01]  /*0840*/  @!P1 LDG.E R17, desc[UR6][R18.64] ;  /* 0x0000000612119981 */ /* 0x000362000c1e1900 */
[C---:B------:R-:W-:Y:S02]  /*0850*/  IMAD R24, R0.reuse, 0x4, R24 ;  /* 0x0000000400187824 */ /* 0x040fe400078e0218 */
[----:B------:R-:W-:Y:S02]  /*0860*/  IMAD R8, R0, 0x4, R8 ;  /* 0x0000000400087824 */ /* 0x000fe400078e0208 */
[----:B0-----:R-:W-:Y:S01]  /*0870*/  VIADD R13, R10, 0x7 ;  /* 0x000000070a0d7836 */ /* 0x001fe20000000000 */
[-C--:B------:R-:W-:Y:S01]  /*0880*/  @!P6 LEA R28, R24, R21.reuse, 0x2 ;  /* 0x00000015181ce211 */ /* 0x080fe200078e10ff */
[----:B------:R-:W-:Y:S01]  /*0890*/  VIADD R15, R10, 0x8 ;  /* 0x000000080a0f7836 */ /* 0x000fe20000000000 */
[----:B------:R-:W-:Y:S01]  /*08a0*/  @!P5 LEA R27, R8, R21, 0x2 ;  /* 0x00000015081bd211 */ /* 0x000fe200078e10ff */
[C---:B------:R-:W-:Y:S01]  /*08b0*/  IMAD R7, R0.reuse, 0x4, R7 ;  /* 0x0000000400077824 */ /* 0x040fe200078e0207 */
[----:B------:R-:W-:-:S03]  /*08c0*/  LEA R11, R0, R11, 0x2 ;  /* 0x0000000b000b7211 */ /* 0x000fc600078e10ff */
[--C-:B-1----:R-:W-:Y:S02]  /*08d0*/  @!P2 IMAD R19, R7, 0x4, R21.reuse ;  /* 0x000000040713a824 */ /* 0x102fe400078e0215 */
[----:B------:R-:W-:Y:S01]  /*08e0*/  @!P4 IMAD R29, R11, 0x4, R21 ;  /* 0x000000040b1dc824 */ /* 0x000fe200078e0215 */
[C---:B------:R-:W-:Y:S02]  /*08f0*/  LEA R18, R0.reuse, R24, 0x2 ;  /* 0x0000001800127211 */ /* 0x040fe400078e10ff */
[C---:B------:R-:W-:Y:S01]  /*0900*/  LEA R8, R0.reuse, R8, 0x2 ;  /* 0x0000000800087211 */ /* 0x040fe200078e10ff */
[C---:B------:R-:W-:Y:S01]  /*0910*/  IMAD R26, R0.reuse, 0x4, R26 ;  /* 0x00000004001a7824 */ /* 0x040fe200078e021a */
[C---:B------:R-:W-:Y:S01]  /*0920*/  LEA R6, R0.reuse, R6, 0x2 ;  /* 0x0000000600067211 */ /* 0x040fe200078e10ff */
[C---:B------:R-:W-:Y:S01]  /*0930*/  IMAD R9, R0.reuse, 0x4, R9 ;  /* 0x0000000400097824 */ /* 0x040fe200078e0209 */
[----:B------:R-:W-:Y:S01]  /*0940*/  LEA R20, R0, R20, 0x2 ;  /* 0x0000001400147211 */ /* 0x000fe200078e10ff */
[----:B--2---:R0:W-:Y:S01]  /*0950*/  @!P6 STS [R28], R23 ;  /* 0x000000171c00e388 */ /* 0x0041e20000000800 */
[----:B------:R-:W-:-:S03]  /*0960*/  ISETP.GT.U32.AND P6, PT, R13, R4, PT ;  /* 0x000000040d00720c */ /* 0x000fc60003fc4070 */
[----:B----4-:R1:W-:Y:S01]  /*0970*/  @!P5 STS [R27], R25 ;  /* 0x000000191b00d388 */ /* 0x0103e20000000800 */
[-C--:B------:R-:W-:Y:S01]  /*0980*/  ISETP.GT.U32.AND P5, PT, R15, R4.reuse, PT ;  /* 0x000000040f00720c */ /* 0x080fe20003fa4070 */
[--C-:B0-----:R-:W-:Y:S02]  /*0990*/  @!P3 IMAD R23, R18, 0x4, R21.reuse ;  /* 0x000000041217b824 */ /* 0x101fe400078e0215 */
[----:B------:R-:W-:Y:S02]  /*09a0*/  @!P1 IMAD R28, R8, 0x4, R21 ;  /* 0x00000004081c9824 */ /* 0x000fe400078e0215 */
[C---:B-1----:R-:W-:Y:S01]  /*09b0*/  VIADD R25, R10.reuse, 0x9 ;  /* 0x000000090a197836 */ /* 0x042fe20000000000 */
[----:B---3--:R0:W-:Y:S04]  /*09c0*/  @!P2 STS [R19], R14 ;  /* 0x0000000e1300a388 */ /* 0x0081e80000000800 */
[----:B------:R1:W-:Y:S03]  /*09d0*/  @!P4 STS [R29], R12 ;  /* 0x0000000c1d00c388 */ /* 0x0003e60000000800 */
[----:B0-----:R-:W0:Y:S08]  /*09e0*/  @!P5 LDC.64 R14, c[0x0][0x388] ;  /* 0x0000e200ff0edb82 */ /* 0x001e300000000a00 */
[----:B-1----:R-:W1:Y:S01]  /*09f0*/  @!P6 LDC.64 R12, c[0x0][0x388] ;  /* 0x0000e200ff0ceb82 */ /* 0x002e620000000a00 */
[----:B------:R-:W-:Y:S01]  /*0a00*/  VIADD R27, R10, 0xa ;  /* 0x0000000a0a1b7836 */ /* 0x000fe20000000000 */
[----:B------:R-:W-:-:S02]  /*0a10*/  ISETP.GT.U32.AND P2, PT, R25, R4, PT ;  /* 0x000000041900720c */ /* 0x000fc40003f44070 */
[C---:B------:R-:W-:Y:S02]  /*0a20*/  IADD3 R19, PT, PT, R10.reuse, 0xb, RZ ;  /* 0x0000000b0a137810 */ /* 0x040fe40007ffe0ff */
[----:B------:R-:W-:Y:S01]  /*0a30*/  IADD3 R25, PT, PT, R10, 0xc, RZ ;  /* 0x0000000c0a197810 */ /* 0x000fe20007ffe0ff */
[----:B-----5:R-:W-:Y:S01]  /*0a40*/  @!P3 STS [R23], R16 ;  /* 0x000000101700b388 */ /* 0x020fe20000000800 */
[-C--:B------:R-:W-:Y:S02]  /*0a50*/  ISETP.GT.U32.AND P4, PT, R27, R4.reuse, PT ;  /* 0x000000041b00720c */ /* 0x080fe40003f84070 */
[-C--:B------:R-:W-:Y:S01]  /*0a60*/  ISETP.GT.U32.AND P3, PT, R19, R4.reuse, PT ;  /* 0x000000041300720c */ /* 0x080fe20003f64070 */
[----:B------:R2:W-:Y:S01]  /*0a70*/  @!P1 STS [R28], R17 ;  /* 0x000000111c009388 */ /* 0x0005e20000000800 */
[----:B------:R-:W-:Y:S01]  /*0a80*/  ISETP.GT.U32.AND P1, PT, R25, R4, PT ;  /* 0x000000041900720c */ /* 0x000fe20003f24070 */
[----:B0-----:R-:W-:Y:S02]  /*0a90*/  @!P5 IMAD.WIDE.U32 R14, R6, 0x4, R14 ;  /* 0x00000004060ed825 */ /* 0x001fe400078e000e */
[----:B--2---:R-:W0:Y:S03]  /*0aa0*/  @!P2 LDC.64 R16, c[0x0][0x388] ;  /* 0x0000e200ff10ab82 */ /* 0x004e260000000a00 */
[----:B------:R2:W3:Y:S01]  /*0ab0*/  @!P5 LDG.E R23, desc[UR6][R14.64] ;  /* 0x000000060e17d981 */ /* 0x0004e2000c1e1900 */
[----:B-1----:R-:W-:-:S05]  /*0ac0*/  @!P6 IMAD.WIDE.U32 R12, R26, 0x4, R12 ;  /* 0x000000041a0ce825 */ /* 0x002fca00078e000c */
[----:B------:R1:W4:Y:S01]  /*0ad0*/  @!P6 LDG.E R19, desc[UR6][R12.64] ;  /* 0x000000060c13e981 */ /* 0x000322000c1e1900 */
[----:B------:R-:W5:Y:S08]  /*0ae0*/  @!P4 LDC.64 R24, c[0x0][0x388] ;  /* 0x0000e200ff18cb82 */ /* 0x000f700000000a00 */
[----:B--2---:R-:W2:Y:S08]  /*0af0*/  @!P1 LDC.64 R14, c[0x0][0x388] ;  /* 0x0000e200ff0e9b82 */ /* 0x004eb00000000a00 */
[----:B-1----:R-:W1:Y:S01]  /*0b00*/  @!P3 LDC.64 R12, c[0x0][0x388] ;  /* 0x0000e200ff0cbb82 */ /* 0x002e620000000a00 */
[C---:B------:R-:W-:Y:S01]  /*0b10*/  IMAD R26, R0.reuse, 0x4, R26 ;  /* 0x00000004001a7824 */ /* 0x040fe200078e021a */
[----:B------:R-:W-:Y:S01]  /*0b20*/  LEA R6, R0, R6, 0x2 ;  /* 0x0000000600067211 */ /* 0x000fe200078e10ff */
[----:B0-----:R-:W-:-:S04]  /*0b30*/  @!P2 IMAD.WIDE.U32 R16, R9, 0x4, R16 ;  /* 0x000000040910a825 */ /* 0x001fc800078e0010 */
[----:B-----5:R-:W-:Y:S02]  /*0b40*/  @!P4 IMAD.WIDE.U32 R24, R20, 0x4, R24 ;  /* 0x000000041418c825 */ /* 0x020fe400078e0018 */
[----:B------:R-:W5:Y:S04]  /*0b50*/  @!P2 LDG.E R16, desc[UR6][R16.64] ;  /* 0x000000061010a981 */ /* 0x000f68000c1e1900 */
[----:B------:R-:W5:Y:S01]  /*0b60*/  @!P4 LDG.E R25, desc[UR6][R24.64] ;  /* 0x000000061819c981 */ /* 0x000f62000c1e1900 */
[----:B--2---:R-:W-:-:S06]  /*0b70*/  @!P1 IMAD.WIDE.U32 R14, R6, 0x4, R14 ;  /* 0x00000004060e9825 */ /* 0x004fcc00078e000e */
[----:B------:R-:W2:Y:S01]  /*0b80*/  @!P1 LDG.E R14, desc[UR6][R14.64] ;  /* 0x000000060e0e9981 */ /* 0x000ea2000c1e1900 */
[----:B-1----:R-:W-:-:S06]  /*0b90*/  @!P3 IMAD.WIDE.U32 R12, R26, 0x4, R12 ;  /* 0x000000041a0cb825 */ /* 0x002fcc00078e000c */
[----:B------:R0:W2:Y:S01]  /*0ba0*/  @!P3 LDG.E R12, desc[UR6][R12.64] ;  /* 0x000000060c0cb981 */ /* 0x0000a2000c1e1900 */
[C---:B------:R-:W-:Y:S01]  /*0bb0*/  IMAD R27, R0.reuse, 0x4, R7 ;  /* 0x00000004001b7824 */ /* 0x040fe200078e0207 */
[C---:B------:R-:W-:Y:S01]  /*0bc0*/  LEA R11, R0.reuse, R11, 0x2 ;  /* 0x0000000b000b7211 */ /* 0x040fe200078e10ff */
[C---:B------:R-:W-:Y:S01]  /*0bd0*/  IMAD R29, R0.reuse, 0x4, R18 ;  /* 0x00000004001d7824 */ /* 0x040fe200078e0212 */
[C---:B------:R-:W-:Y:S01]  /*0be0*/  LEA R8, R0.reuse, R8, 0x2 ;  /* 0x0000000800087211 */ /* 0x040fe200078e10ff */
[----:B------:R-:W-:Y:S01]  /*0bf0*/  @!P6 IMAD R28, R27, 0x4, R21 ;  /* 0x000000041b1ce824 */ /* 0x000fe200078e0215 */
[----:B------:R-:W-:Y:S01]  /*0c00*/  @!P5 LEA R7, R11, R21, 0x2 ;  /* 0x000000150b07d211 */ /* 0x000fe200078e10ff */
[C---:B------:R-:W-:Y:S01]  /*0c10*/  IMAD R27, R0.reuse, 0x4, R27 ;  /* 0x00000004001b7824 */ /* 0x040fe200078e021b */
[----:B------:R-:W-:Y:S01]  /*0c20*/  LEA R11, R0, R11, 0x2 ;  /* 0x0000000b000b7211 */ /* 0x000fe200078e10ff */
[--C-:B0-----:R-:W-:Y:S01]  /*0c30*/  @!P2 IMAD R13, R29, 0x4, R21.reuse ;  /* 0x000000041d0da824 */ /* 0x101fe200078e0215 */
        /* <DEDUP_REMOVED lines=8> */
[C---:B------:R-:W-:Y:S01]  /*0cc0*/  LEA R11, R0.reuse, R11, 0x2 ;  /* 0x0000000b000b7211 */ /* 0x040fe200078e10ff */
[C---:B------:R-:W-:Y:S01]  /*0cd0*/  IMAD R20, R0.reuse, 0x4, R20 ;  /* 0x0000000400147824 */ /* 0x040fe200078e0214 */
[----:B------:R-:W-:Y:S01]  /*0ce0*/  LEA R9, R0, R9, 0x2 ;  /* 0x0000000900097211 */ /* 0x000fe200078e10ff */
[----:B----4-:R-:W-:Y:S04]  /*0cf0*/  @!P6 STS [R28], R19 ;  /* 0x000000131c00e388 */ /* 0x010fe80000000800 */
[----:B---3--:R0:W-:Y:S04]  /*0d00*/  @!P5 STS [R7], R23 ;  /* 0x000000170700d388 */ /* 0x0081e80000000800 */
[----:B-----5:R-:W-:Y:S04]  /*0d10*/  @!P2 STS [R13], R16 ;  /* 0x000000100d00a388 */ /* 0x020fe80000000800 */
[----:B------:R1:W-:Y:S04]  /*0d20*/  @!P4 STS [R18], R25 ;  /* 0x000000191200c388 */ /* 0x0003e80000000800 */
[----:B--2---:R2:W-:Y:S04]  /*0d30*/  @!P3 STS [R15], R12 ;  /* 0x0000000c0f00b388 */ /* 0x0045e80000000800 */
[----:B------:R2:W-:Y:S01]  /*0d40*/  @!P1 STS [R17], R14 ;  /* 0x0000000e11009388 */ /* 0x0005e20000000800 */
[----:B------:R-:W-:Y:S01]  /*0d50*/  ISETP.GE.AND P1, PT, R22, -0xb, PT ;  /* 0xfffffff51600780c */ /* 0x000fe20003f26270 */
[C---:B0-----:R-:W-:Y:S01]  /*0d60*/  IMAD R7, R0.reuse, 0x4, R27 ;  /* 0x0000000400077824 */ /* 0x041fe200078e021b */
[----:B-1----:R-:W-:-:S11]  /*0d70*/  LEA R18, R0, R26, 0x2 ;  /* 0x0000001a00127211 */ /* 0x002fd600078e10ff */
[----:B--2---:R-:W-:Y:S05]  /*0d80*/  @!P1 BRA `(.L_x_14) ;  /* 0xfffffff400b49947 */ /* 0x004fea000383ffff */
.L_x_13:
[----:B------:R-:W-:-:S04]  /*0d90*/  IADD3 R12, PT, PT, -R22, 0x1, RZ ;  /* 0x00000001160c7810 */ /* 0x000fc80007ffe1ff */
[----:B------:R-:W-:-:S13]  /*0da0*/  ISETP.GT.AND P1, PT, R12, 0x4, PT ;  /* 0x000000040c00780c */ /* 0x000fda0003f24270 */
[----:B------:R-:W-:Y:S05]  /*0db0*/  @!P1 BRA `(.L_x_15) ;  /* 0x00000004002c9947 */ /* 0x000fea0003800000 */
[----:B------:R-:W-:-:S05]  /*0dc0*/  VIADD R13, R10, 0xfffffffd ;  /* 0xfffffffd0a0d7836 */ /* 0x000fca0000000000 */
[----:B------:R-:W-:-:S13]  /*0dd0*/  ISETP.GT.U32.AND P4, PT, R13, R4, PT ;  /* 0x000000040d00720c */ /* 0x000fda0003f84070 */
[----:B------:R-:W0:Y:S02]  /*0de0*/  @!P4 LDC.64 R12, c[0x0][0x388] ;  /* 0x0000e200ff0ccb82 */ /* 0x000e240000000a00 */
[----:B0-----:R-:W-:-:S05]  /*0df0*/  @!P4 IMAD.WIDE.U32 R12, R9, 0x4, R12 ;  /* 0x00000004090cc825 */ /* 0x001fca00078e000c */
[----:B------:R0:W2:Y:S01]  /*0e00*/  @!P4 LDG.E R19, desc[UR6][R12.64] ;  /* 0x000000060c13c981 */ /* 0x0000a2000c1e1900 */
[----:B------:R-:W-:Y:S01]  /*0e10*/  IADD3 R23, PT, PT, R10, -0x2, RZ ;  /* 0xfffffffe0a177810 */ /* 0x000fe20007ffe0ff */
[----:B------:R-:W-:Y:S01]  /*0e20*/  @!P4 IMAD R28, R24, 0x4, R21 ;  /* 0x00000004181cc824 */ /* 0x000fe200078e0215 */
[----:B------:R-:W-:Y:S01]  /*0e30*/  IADD3 R17, PT, PT, R10, 0x1, RZ ;  /* 0x000000010a117810 */ /* 0x000fe20007ffe0ff */
[----:B------:R-:W-:Y:S01]  /*0e40*/  IMAD R9, R0, 0x4, R9 ;  /* 0x0000000400097824 */ /* 0x000fe200078e0209 */
[CC--:B------:R-:W-:Y:S01]  /*0e50*/  ISETP.GT.U32.AND P3, PT, R23.reuse, R4.reuse, PT ;  /* 0x000000041700720c */ /* 0x0c0fe20003f64070 */
[----:B------:R-:W-:Y:S01]  /*0e60*/  VIADD R15, R23, 0x1 ;  /* 0x00000001170f7836 */ /* 0x000fe20000000000 */
[-C--:B------:R-:W-:Y:S02]  /*0e70*/  ISETP.GT.U32.AND P1, PT, R10, R4.reuse, PT ;  /* 0x000000040a00720c */ /* 0x080fe40003f24070 */
[-C--:B------:R-:W-:Y:S02]  /*0e80*/  ISETP.GT.U32.AND P0, PT, R17, R4.reuse, PT ;  /* 0x000000041100720c */ /* 0x080fe40003f04070 */
[----:B------:R-:W-:-:S02]  /*0e90*/  ISETP.GT.U32.AND P2, PT, R15, R4, PT ;  /* 0x000000040f00720c */ /* 0x000fc40003f44070 */
[C---:B------:R-:W-:Y:S02]  /*0ea0*/  IADD3 R23, PT, PT, R10.reuse, 0x2, RZ ;  /* 0x000000020a177810 */ /* 0x040fe40007ffe0ff */
[----:B------:R-:W-:-:S03]  /*0eb0*/  IADD3 R10, PT, PT, R10, 0x4, RZ ;  /* 0x000000040a0a7810 */ /* 0x000fc60007ffe0ff */
[----:B------:R-:W1:Y:S01]  /*0ec0*/  @!P3 LDC.64 R16, c[0x0][0x388] ;  /* 0x0000e200ff10bb82 */ /* 0x000e620000000a00 */
[----:B------:R-:W-:-:S07]  /*0ed0*/  ISETP.GT.U32.AND P6, PT, R10, R4, PT ;  /* 0x000000040a00720c */ /* 0x000fce0003fc4070 */
[----:B------:R-:W3:Y:S08]  /*0ee0*/  @!P1 LDC.64 R14, c[0x0][0x388] ;  /* 0x0000e200ff0e9b82 */ /* 0x000ef00000000a00 */
[----:B0-----:R-:W0:Y:S01]  /*0ef0*/  @!P0 LDC.64 R12, c[0x0][0x388] ;  /* 0x0000e200ff0c8b82 */ /* 0x001e220000000a00 */
[----:B-1----:R-:W-:-:S07]  /*0f00*/  @!P3 IMAD.WIDE.U32 R16, R20, 0x4, R16 ;  /* 0x000000041410b825 */ /* 0x002fce00078e0010 */
[----:B------:R-:W1:Y:S01]  /*0f10*/  @!P2 LDC.64 R26, c[0x0][0x388] ;  /* 0x0000e200ff1aab82 */ /* 0x000e620000000a00 */
[----:B---3--:R-:W-:-:S05]  /*0f20*/  @!P1 IMAD.WIDE.U32 R14, R6, 0x4, R14 ;  /* 0x00000004060e9825 */ /* 0x008fca00078e000e */
[----:B------:R-:W3:Y:S01]  /*0f30*/  @!P1 LDG.E R25, desc[UR6][R14.64] ;  /* 0x000000060e199981 */ /* 0x000ee2000c1e1900 */
[----:B0-----:R-:W-:Y:S01]  /*0f40*/  @!P0 IMAD.WIDE.U32 R12, R9, 0x4, R12 ;  /* 0x00000004090c8825 */ /* 0x001fe200078e000c */
[C---:B------:R-:W-:Y:S02]  /*0f50*/  LEA R20, R0.reuse, R20, 0x2 ;  /* 0x0000001400147211 */ /* 0x040fe400078e10ff */
[----:B------:R-:W-:Y:S01]  /*0f60*/  LEA R6, R0, R6, 0x2 ;  /* 0x0000000600067211 */ /* 0x000fe200078e10ff */
[----:B-1----:R-:W-:-:S04]  /*0f70*/  @!P2 IMAD.WIDE.U32 R26, R18, 0x4, R26 ;  /* 0x00000004121aa825 */ /* 0x002fc800078e001a */
[----:B------:R-:W-:Y:S02]  /*0f80*/  IMAD R18, R0, 0x4, R18 ;  /* 0x0000000400127824 */ /* 0x000fe400078e0212 */
[----:B------:R-:W4:Y:S04]  /*0f90*/  @!P2 LDG.E R26, desc[UR6][R26.64] ;  /* 0x000000061a1aa981 */ /* 0x000f28000c1e1900 */
[----:B--2---:R0:W-:Y:S01]  /*0fa0*/  @!P4 STS [R28], R19 ;  /* 0x000000131c00c388 */ /* 0x0041e20000000800 */
[C---:B------:R-:W-:Y:S01]  /*0fb0*/  ISETP.GT.U32.AND P4, PT, R23.reuse, R4, PT ;  /* 0x000000041700720c */ /* 0x040fe20003f84070 */
[----:B------:R-:W-:-:S05]  /*0fc0*/  VIADD R23, R23, 0x1 ;  /* 0x0000000117177836 */ /* 0x000fca0000000000 */
[----:B------:R-:W-:Y:S02]  /*0fd0*/  ISETP.GT.U32.AND P5, PT, R23, R4, PT ;  /* 0x000000041700720c */ /* 0x000fe40003fa4070 */
[----:B------:R1:W2:Y:S04]  /*0fe0*/  @!P3 LDG.E R23, desc[UR6][R16.64] ;  /* 0x000000061017b981 */ /* 0x0002a8000c1e1900 */
[----:B0-----:R0:W5:Y:S01]  /*0ff0*/  @!P0 LDG.E R19, desc[UR6][R12.64] ;  /* 0x000000060c138981 */ /* 0x001162000c1e1900 */
[----:B-1----:R-:W1:Y:S08]  /*1000*/  @!P4 LDC.64 R16, c[0x0][0x388] ;  /* 0x0000e200ff10cb82 */ /* 0x002e700000000a00 */
[----:B------:R-:W3:Y:S08]  /*1010*/  @!P5 LDC.64 R14, c[0x0][0x388] ;  /* 0x0000e200ff0edb82 */ /* 0x000ef00000000a00 */
[----:B0-----:R-:W0:Y:S01]  /*1020*/  @!P6 LDC.64 R12, c[0x0][0x388] ;  /* 0x0000e200ff0ceb82 */ /* 0x001e220000000a00 */
[----:B-1----:R-:W-:-:S06]  /*1030*/  @!P4 IMAD.WIDE.U32 R16, R20, 0x4, R16 ;  /* 0x000000041410c825 */ /* 0x002fcc00078e0010 */
[----:B------:R-:W5:Y:S01]  /*1040*/  @!P4 LDG.E R16, desc[UR6][R16.64] ;  /* 0x000000061010c981 */ /* 0x000f62000c1e1900 */
[----:B---3--:R-:W-:-:S06]  /*1050*/  @!P5 IMAD.WIDE.U32 R14, R18, 0x4, R14 ;  /* 0x00000004120ed825 */ /* 0x008fcc00078e000e */
[----:B------:R1:W3:Y:S01]  /*1060*/  @!P5 LDG.E R14, desc[UR6][R14.64] ;  /* 0x000000060e0ed981 */ /* 0x0002e2000c1e1900 */
[----:B0-----:R-:W-:-:S06]  /*1070*/  @!P6 IMAD.WIDE.U32 R12, R6, 0x4, R12 ;  /* 0x00000004060ce825 */ /* 0x001fcc00078e000c */
[----:B------:R0:W3:Y:S01]  /*1080*/  @!P6 LDG.E R12, desc[UR6][R12.64] ;  /* 0x000000060c0ce981 */ /* 0x0000e2000c1e1900 */
[--C-:B------:R-:W-:Y:S01]  /*1090*/  @!P3 IMAD R28, R8, 0x4, R21.reuse ;  /* 0x00000004081cb824 */ /* 0x100fe200078e0215 */
[C---:B------:R-:W-:Y:S01]  /*10a0*/  LEA R24, R0.reuse, R24, 0x2 ;  /* 0x0000001800187211 */ /* 0x040fe200078e10ff */
[C---:B------:R-:W-:Y:S01]  /*10b0*/  IMAD R8, R0.reuse, 0x4, R8 ;  /* 0x0000000400087824 */ /* 0x040fe200078e0208 */
[----:B------:R-:W-:Y:S01]  /*10c0*/  @!P2 LEA R27, R7, R21, 0x2 ;  /* 0x00000015071ba211 */ /* 0x000fe200078e10ff */
[----:B------:R-:W-:Y:S01]  /*10d0*/  @!P1 IMAD R29, R11, 0x4, R21 ;  /* 0x000000040b1d9824 */ /* 0x000fe200078e0215 */
[C---:B------:R-:W-:Y:S01]  /*10e0*/  LEA R7, R0.reuse, R7, 0x2 ;  /* 0x0000000700077211 */ /* 0x040fe200078e10ff */
[----:B------:R-:W-:Y:S02]  /*10f0*/  IMAD R11, R0, 0x4, R11 ;  /* 0x00000004000b7824 */ /* 0x000fe400078e020b */
[----:B-1----:R-:W-:Y:S01]  /*1100*/  @!P4 IMAD R15, R8, 0x4, R21 ;  /* 0x00000004080fc824 */ /* 0x002fe200078e0215 */
[----:B0-----:R-:W-:-:S02]  /*1110*/  @!P0 LEA R13, R24, R21, 0x2 ;  /* 0x00000015180d8211 */ /* 0x001fc400078e10ff */
[----:B------:R-:W-:Y:S02]  /*1120*/  @!P5 LEA R17, R7, R21, 0x2 ;  /* 0x000000150711d211 */ /* 0x000fe400078e10ff */
[----:B------:R-:W-:Y:S01]  /*1130*/  IADD3 R22, PT, PT, R22, 0x4, RZ ;  /* 0x0000000416167810 */ /* 0x000fe20007ffe0ff */
[----:B------:R-:W-:Y:S01]  /*1140*/  IMAD R8, R0, 0x4, R8 ;  /* 0x0000000400087824 */ /* 0x000fe200078e0208 */
[----:B------:R-:W-:Y:S01]  /*1150*/  IADD3 R10, PT, PT, R10, 0x4, RZ ;  /* 0x000000040a0a7810 */ /* 0x000fe20007ffe0ff */
[C---:B------:R-:W-:Y:S01]  /*1160*/  IMAD R7, R0.reuse, 0x4, R7 ;  /* 0x0000000400077824 */ /* 0x040fe200078e0207 */
[----:B------:R-:W-:Y:S01]  /*1170*/  LEA R24, R0, R24, 0x2 ;  /* 0x0000001800187211 */ /* 0x000fe200078e10ff */
[----:B------:R-:W-:Y:S01]  /*1180*/  VIADD R22, R22, 0x4 ;  /* 0x0000000416167836 */ /* 0x000fe20000000000 */
[C---:B------:R-:W-:Y:S01]  /*1190*/  LEA R6, R0.reuse, R6, 0x2 ;  /* 0x0000000600067211 */ /* 0x040fe200078e10ff */
[C---:B------:R-:W-:Y:S01]  /*11a0*/  IMAD R20, R0.reuse, 0x4, R20 ;  /* 0x0000000400147824 */ /* 0x040fe200078e0214 */
[----:B------:R-:W-:-:S02]  /*11b0*/  LEA R9, R0, R9, 0x2 ;  /* 0x0000000900097211 */ /* 0x000fc400078e10ff */
[----:B------:R-:W-:Y:S01]  /*11c0*/  LEA R18, R0, R18, 0x2 ;  /* 0x0000001200127211 */ /* 0x000fe200078e10ff */
[----:B--2---:R0:W-:Y:S04]  /*11d0*/  @!P3 STS [R28], R23 ;  /* 0x000000171c00b388 */ /* 0x0041e80000000800 */
[----:B----4-:R1:W-:Y:S04]  /*11e0*/  @!P2 STS [R27], R26 ;  /* 0x0000001a1b00a388 */ /* 0x0103e80000000800 */
[----:B------:R1:W-:Y:S01]  /*11f0*/  @!P1 STS [R29], R25 ;  /* 0x000000191d009388 */ /* 0x0003e20000000800 */
[----:B0-----:R-:W-:-:S03]  /*1200*/  @!P6 IMAD R23, R11, 0x4, R21 ;  /* 0x000000040b17e824 */ /* 0x001fc600078e0215 */
[----:B-----5:R1:W-:Y:S01]  /*1210*/  @!P0 STS [R13], R19 ;  /* 0x000000130d008388 */ /* 0x0203e20000000800 */
[----:B------:R-:W-:Y:S01]  /*1220*/  PLOP3.LUT P0, PT, PT, PT, PT, 0x8, 0x80 ;  /* 0x000000000080781c */ /* 0x000fe20003f0e170 */
[----:B------:R-:W-:Y:S02]  /*1230*/  IMAD R11, R0, 0x4, R11 ;  /* 0x00000004000b7824 */ /* 0x000fe400078e020b */
[----:B------:R1:W-:Y:S04]  /*1240*/  @!P4 STS [R15], R16 ;  /* 0x000000100f00c388 */ /* 0x0003e80000000800 */
[----:B---3--:R1:W-:Y:S04]  /*1250*/  @!P5 STS [R17], R14 ;  /* 0x0000000e1100d388 */ /* 0x0083e80000000800 */
[----:B------:R1:W-:Y:S02]  /*1260*/  @!P6 STS [R23], R12 ;  /* 0x0000000c1700e388 */ /* 0x0003e40000000800 */
.L_x_15:
[----:B------:R-:W-:-:S13]  /*1270*/  ISETP.NE.OR P0, PT, R22, 0x1, P0 ;  /* 0x000000011600780c */ /* 0x000fda0000705670 */
[----:B------:R-:W-:Y:S05]  /*1280*/  @!P0 BRA `(.L_x_11) ;  /* 0x00000000009c8947 */ /* 0x000fea0003800000 */
.L_x_12:
[C---:B-1----:R-:W-:Y:S01]  /*1290*/  VIADD R13, R10.reuse, 0xfffffffd ;  /* 0xfffffffd0a0d7836 */ /* 0x042fe20000000000 */
[C---:B------:R-:W-:Y:S01]  /*12a0*/  IADD3 R17, PT, PT, R10.reuse, -0x2, RZ ;  /* 0xfffffffe0a117810 */ /* 0x040fe20007ffe0ff */
[C---:B------:R-:W-:Y:S01]  /*12b0*/  VIADD R15, R10.reuse, 0xffffffff ;  /* 0xffffffff0a0f7836 */ /* 0x040fe20000000000 */
[-C--:B------:R-:W-:Y:S02]  /*12c0*/  ISETP.GT.U32.AND P3, PT, R10, R4.reuse, PT ;  /* 0x000000040a00720c */ /* 0x080fe40003f64070 */
[-C--:B------:R-:W-:Y:S02]  /*12d0*/  ISETP.GT.U32.AND P0, PT, R13, R4.reuse, PT ;  /* 0x000000040d00720c */ /* 0x080fe40003f04070 */
[-C--:B------:R-:W-:Y:S02]  /*12e0*/  ISETP.GT.U32.AND P1, PT, R17, R4.reuse, PT ;  /* 0x000000041100720c */ /* 0x080fe40003f24070 */
[----:B------:R-:W-:-:S07]  /*12f0*/  ISETP.GT.U32.AND P2, PT, R15, R4, PT ;  /* 0x000000040f00720c */ /* 0x000fce0003f44070 */
[----:B0-----:R-:W0:Y:S08]  /*1300*/  @!P3 LDC.64 R12, c[0x0][0x388] ;  /* 0x0000e200ff0cbb82 */ /* 0x001e300000000a00 */
        /* <DEDUP_REMOVED lines=11> */
[-C--:B------:R-:W-:Y:S01]  /*13c0*/  @!P0 LEA R19, R24, R21.reuse, 0x2 ;  /* 0x0000001518138211 */ /* 0x080fe200078e10ff */
[--C-:B------:R-:W-:Y:S01]  /*13d0*/  @!P1 IMAD R23, R8, 0x4, R21.reuse ;  /* 0x0000000408179824 */ /* 0x100fe200078e0215 */
        /* <DEDUP_REMOVED lines=9> */
[C---:B------:R-:W-:Y:S01]  /*1470*/  IMAD R9, R0.reuse, 0x4, R9 ;  /* 0x0000000400097824 */ /* 0x040fe200078e0209 */
[C---:B------:R-:W-:Y:S01]  /*1480*/  LEA R20, R0.reuse, R20, 0x2 ;  /* 0x0000001400147211 */ /* 0x040fe200078e10ff */
[----:B------:R-:W-:Y:S01]  /*1490*/  IMAD R18, R0, 0x4, R18 ;  /* 0x0000000400127824 */ /* 0x000fe200078e0212 */
[----:B-----5:R0:W-:Y:S01]  /*14a0*/  @!P0 STS [R19], R26 ;  /* 0x0000001a13008388 */ /* 0x0201e20000000800 */
[----:B------:R-:W-:-:S03]  /*14b0*/  ISETP.NE.AND P0, PT, R22, 0x1, PT ;  /* 0x000000011600780c */ /* 0x000fc60003f05270 */
[----:B--2---:R0:W-:Y:S04]  /*14c0*/  @!P1 STS [R23], R16 ;  /* 0x0000001017009388 */ /* 0x0041e80000000800 */
[----:B---3--:R0:W-:Y:S04]  /*14d0*/  @!P2 STS [R25], R14 ;  /* 0x0000000e1900a388 */ /* 0x0081e80000000800 */
[----:B----4-:R0:W-:Y:S02]  /*14e0*/  @!P3 STS [R29], R12 ;  /* 0x0000000c1d00b388 */ /* 0x0101e40000000800 */
[----:B------:R-:W-:Y:S05]  /*14f0*/  @P0 BRA `(.L_x_12) ;  /* 0xfffffffc00640947 */ /* 0x000fea000383ffff */
.L_x_11:
[----:B------:R-:W2:Y:S02]  /*1500*/  LDCU UR8, c[0x0][0x398] ;  /* 0x00007300ff0877ac */ /* 0x000ea40008000800 */
[----:B--2---:R-:W-:Y:S01]  /*1510*/  UISETP.GE.AND UP0, UPT, UR8, URZ, UPT ;  /* 0x000000ff0800728c */ /* 0x004fe2000bf06270 */
[----:B------:R-:W-:Y:S08]  /*1520*/  BAR.SYNC.DEFER_BLOCKING 0x0 ;  /* 0x0000000000007b1d */ /* 0x000ff00000010000 */
[----:B------:R-:W-:Y:S05]  /*1530*/  BRA.U !UP0, `(.L_x_16) ;  /* 0x0000000508407547 */ /* 0x000fea000b800000 */
[----:B------:R-:W2:Y:S01]  /*1540*/  LDC.64 R6, c[0x0][0x380] ;  /* 0x0000e000ff067b82 */ /* 0x000ea20000000a00 */
[----:B------:R-:W3:Y:S01]  /*1550*/  LDCU UR10, c[0x0][0x390] ;  /* 0x00007200ff0a77ac */ /* 0x000ee20008000800 */
[----:B------:R-:W-:Y:S01]  /*1560*/  IADD3 R8, PT, PT, R2, -UR8, RZ ;  /* 0x8000000802087c10 */ /* 0x000fe2000fffe0ff */
[----:B------:R-:W4:Y:S04]  /*1570*/  LDCU.U16 UR5, c[0x0][0x398] ;  /* 0x00007300ff0577ac */ /* 0x000f280008000400 */
[----:B------:R-:W-:Y:S01]  /*1580*/  IMAD R0, R8, 0x4, R5 ;  /* 0x0000000408007824 */ /* 0x000fe200078e0205 */
[----:B------:R-:W-:Y:S01]  /*1590*/  UIADD3 UR9, UPT, UPT, -UR8, URZ, URZ ;  /* 0x000000ff08097290 */ /* 0x000fe2000fffe1ff */
[----:B------:R-:W0:Y:S03]  /*15a0*/  LDCU UR11, c[0x0][0x390] ;  /* 0x00007200ff0b77ac */ /* 0x000e260008000800 */
[----:B------:R-:W-:Y:S01]  /*15b0*/  IADD3 R0, PT, PT, R0, UR4, RZ ;  /* 0x0000000400007c10 */ /* 0x000fe2000fffe0ff */
[----:B---3--:R-:W-:Y:S01]  /*15c0*/  IMAD R3, R3, UR10, R2 ;  /* 0x0000000a03037c24 */ /* 0x008fe2000f8e0202 */
[----:B----4-:R-:W-:-:S03]  /*15d0*/  USHF.L.U32 UR5, UR5, 0x1, URZ ;  /* 0x0000000105057899 */ /* 0x010fc600080006ff */
[----:B--2---:R-:W-:-:S04]  /*15e0*/  IMAD.WIDE R4, R3, 0x4, R6 ;  /* 0x0000000403047825 */ /* 0x004fc800078e0206 */
[----:B------:R-:W-:Y:S01]  /*15f0*/  HFMA2 R3, -RZ, RZ, 0, 0 ;  /* 0x00000000ff037431 */ /* 0x000fe200000001ff */
[----:B------:R-:W-:Y:S01]  /*1600*/  ULOP3.LUT UR5, UR5, 0x2, URZ, 0xe2, !UPT ;  /* 0x0000000205057892 */ /* 0x000fe2000f8ee2ff */
[----:B------:R-:W-:-:S03]  /*1610*/  IMAD.U32 R7, RZ, RZ, UR9 ;  /* 0x00000009ff077e24 */ /* 0x000fc6000f8e00ff */
[----:B0-----:R-:W-:-:S12]  /*1620*/  UIADD3 UR5, UPT, UPT, -UR5, URZ, URZ ;  /* 0x000000ff05057290 */ /* 0x001fd8000fffe1ff */
.L_x_17:
        /* <DEDUP_REMOVED lines=22> */
.L_x_18:
[----:B------:R-:W-:Y:S02]  /*1790*/  IADD3 R10, PT, PT, R2, R7, RZ ;  /* 0x00000007020a7210 */ /* 0x000fe40007ffe0ff */
[----:B------:R-:W-:Y:S02]  /*17a0*/  IADD3 R0, PT, PT, -R7, UR8, RZ ;  /* 0x0000000807007c10 */ /* 0x000fe4000fffe1ff */
[C---:B------:R-:W-:Y:S01]  /*17b0*/  ISETP.GE.AND P0, PT, R10.reuse, UR5, PT ;  /* 0x000000050a007c0c */ /* 0x040fe2000bf06270 */
[----:B------:R-:W-:Y:S01]  /*17c0*/  IMAD R11, R10, 0x4, R21 ;  /* 0x000000040a0b7824 */ /* 0x000fe200078e0215 */
        /* <DEDUP_REMOVED lines=39> */
.L_x_16:
[----:B------:R-:W-:Y:S06]  /*1a40*/  BAR.SYNC.DEFER_BLOCKING 0x0 ;  /* 0x0000000000007b1d */ /* 0x000fec0000010000 */
[----:B------:R-:W-:Y:S05]  /*1a50*/  EXIT ;  /* 0x000000000000794d */ /* 0x000fea0003800000 */
        .weak           $__internal_1_$__cuda_sm20_div_u16
        .type           $__internal_1_$__cuda_sm20_div_u16,@function
        .size           $__internal_1_$__cuda_sm20_div_u16,(.L_x_47 - $__internal_1_$__cuda_sm20_div_u16)
$__internal_1_$__cuda_sm20_div_u16:
[----:B------:R-:W0:Y:S01]  /*1a60*/  I2F.U16 R5, R4 ;  /* 0x0000000400057306 */ /* 0x000e220000101000 */
[----:B------:R-:W-:Y:S01]  /*1a70*/  HFMA2 R6, -RZ, RZ, 15, 0 ;  /* 0x4b800000ff067431 */ /* 0x000fe200000001ff */
[C---:B0-----:R-:W-:Y:S02]  /*1a80*/  FSETP.GEU.AND P1, PT, |R5|.reuse, 1.175494350822287508e-38, PT ;  /* 0x008000000500780b */ /* 0x041fe40003f2e200 */
[----:B------:R-:W-:Y:S02]  /*1a90*/  FSETP.GT.AND P0, PT, |R5|, 8.50705917302346158658e+37, PT ;  /* 0x7e8000000500780b */ /* 0x000fe40003f04200 */
[----:B------:R-:W-:-:S04]  /*1aa0*/  FSEL R6, R6, 1, !P1 ;  /* 0x3f80000006067808 */ /* 0x000fc80004800000 */
[----:B------:R-:W-:Y:S02]  /*1ab0*/  FSEL R6, R6, 0.25, !P0 ;  /* 0x3e80000006067808 */ /* 0x000fe40004000000 */
[----:B------:R-:W-:Y:S01]  /*1ac0*/  ISETP.NE.U32.AND P0, PT, R4, RZ, PT ;  /* 0x000000ff0400720c */ /* 0x000fe20003f05070 */
[----:B------:R-:W-:Y:S02]  /*1ad0*/  IMAD.MOV.U32 R4, RZ, RZ, R11 ;  /* 0x000000ffff047224 */ /* 0x000fe400078e000b */
[----:B------:R-:W-:Y:S01]  /*1ae0*/  FMUL R7, R5, R6 ;  /* 0x0000000605077220 */ /* 0x000fe20000400000 */
[----:B------:R-:W-:-:S05]  /*1af0*/  I2FP.F32.U32.RZ R5, 0x40 ;  /* 0x0000004000057845 */ /* 0x000fca000020d000 */
[----:B------:R-:W0:Y:S02]  /*1b00*/  MUFU.RCP R7, R7 ;  /* 0x0000000700077308 */ /* 0x000e240000001000 */
[----:B0-----:R-:W-:-:S04]  /*1b10*/  FMUL R6, R6, R7 ;  /* 0x0000000706067220 */ /* 0x001fc80000400000 */
[----:B------:R-:W-:-:S04]  /*1b20*/  VIADD R6, R6, 0x2 ;  /* 0x0000000206067836 */ /* 0x000fc80000000000 */
[----:B------:R-:W-:Y:S01]  /*1b30*/  FMUL.RZ R6, R5, R6 ;  /* 0x0000000605067220 */ /* 0x000fe2000040c000 */
[----:B------:R-:W-:-:S05]  /*1b40*/  HFMA2 R5, -RZ, RZ, 0, 0 ;  /* 0x00000000ff057431 */ /* 0x000fca00000001ff */
[----:B------:R-:W0:Y:S02]  /*1b50*/  F2I.U32.TRUNC.NTZ R6, R6 ;  /* 0x0000000600067305 */ /* 0x000e24000020f000 */
[----:B0-----:R-:W-:Y:S02]  /*1b60*/  LOP3.LUT R10, R6, 0xffff, RZ, 0xc0, !PT ;  /* 0x0000ffff060a7812 */ /* 0x001fe400078ec0ff */
[----:B------:R-:W-:Y:S01]  /*1b70*/  @!P0 MOV R10, 0xffffffff ;  /* 0xffffffff000a8802 */ /* 0x000fe20000000f00 */
[----:B------:R-:W-:Y:S06]  /*1b80*/  RET.REL.NODEC R4 `(_Z21convolutionTileRowGPUPfS_iii) ;  /* 0xffffffe4041c7950 */ /* 0x000fec0003c3ffff */
.L_x_19:
        /* <DEDUP_REMOVED lines=15> */
.L_x_47:


//--------------------- .text._Z20convolutionColumnGPUPfS_S_iii --------------------------
	.section	.text._Z20convolutionColumnGPUPfS_S_iii,"ax",@progbits
	.align	128
        .global         _Z20convolutionColumnGPUPfS_S_iii
        .type           _Z20convolutionColumnGPUPfS_S_iii,@function
        .size           _Z20convolutionColumnGPUPfS_S_iii,(.L_x_50 - _Z20convolutionColumnGPUPfS_S_iii)
        .other          _Z20convolutionColumnGPUPfS_S_iii,@"STO_CUDA_ENTRY STV_DEFAULT"
_Z20convolutionColumnGPUPfS_S_iii:
.text._Z20convolutionColumnGPUPfS_S_iii:
[----:B------:R-:W-:Y:S01]  /*0000*/  LDC R1, c[0x0][0x37c] ;  /* 0x0000df00ff017b82 */ /* 0x000fe20000000800 */
[----:B------:R-:W0:Y:S07]  /*0010*/  LDCU UR7, c[0x0][0x3a0] ;  /* 0x00007400ff0777ac */ /* 0x000e2e0008000800 */
[----:B------:R-:W1:Y:S01]  /*0020*/  LDC R2, c[0x0][0x360] ;  /* 0x0000d800ff027b82 */ /* 0x000e620000000800 */
[----:B------:R-:W2:Y:S01]  /*0030*/  S2R R3, SR_TID.X ;  /* 0x0000000000037919 */ /* 0x000ea20000002100 */
[----:B------:R-:W3:Y:S06]  /*0040*/  S2R R0, SR_TID.Y ;  /* 0x0000000000007919 */ /* 0x000eec0000002200 */
[----:B------:R-:W4:Y:S08]  /*0050*/  LDC R5, c[0x0][0x364] ;  /* 0x0000d900ff057b82 */ /* 0x000f300000000800 */
[----:B------:R-:W1:Y:S01]  /*0060*/  S2UR UR4, SR_CTAID.X ;  /* 0x00000000000479c3 */ /* 0x000e620000002500 */
[----:B0-----:R-:W-:-:S07]  /*0070*/  ISETP.LE.AND P0, PT, RZ, UR7, PT ;  /* 0x00000007ff007c0c */ /* 0x001fce000bf03270 */
[----:B------:R-:W0:Y:S06]  /*0080*/  S2UR UR5, SR_CTAID.Y ;  /* 0x00000000000579c3 */ /* 0x000e2c0000002600 */
[----:B01----:R-:W-:Y:S05]  /*0090*/  @!P0 EXIT ;  /* 0x000000000000894d */ /* 0x003fea0003800000 */
[----:B------:R-:W0:Y:S01]  /*00a0*/  LDCU UR6, c[0x0][0x398] ;  /* 0x00007300ff0677ac */ /* 0x000e220008000800 */
[----:B------:R-:W1:Y:S01]  /*00b0*/  LDC.64 R12, c[0x0][0x380] ;  /* 0x0000e000ff0c7b82 */ /* 0x000e620000000a00 */
[----:B--2---:R-:W-:Y:S01]  /*00c0*/  IMAD R2, R2, UR4, R3 ;  /* 0x0000000402027c24 */ /* 0x004fe2000f8e0203 */
[----:B------:R-:W-:Y:S01]  /*00d0*/  UISETP.GE.U32.AND UP0, UPT, UR7, 0x4, UPT ;  /* 0x000000040700788c */ /* 0x000fe2000bf06070 */
[----:B---34-:R-:W-:Y:S02]  /*00e0*/  IMAD R5, R5, UR5, R0 ;  /* 0x0000000505057c24 */ /* 0x018fe4000f8e0200 */
[----:B------:R-:W-:Y:S01]  /*00f0*/  HFMA2 R0, -RZ, RZ, 0, 0 ;  /* 0x00000000ff007431 */ /* 0x000fe200000001ff */
[----:B------:R-:W2:Y:S01]  /*0100*/  LDCU.64 UR8, c[0x0][0x358] ;  /* 0x00006b00ff0877ac */ /* 0x000ea20008000a00 */
[----:B------:R-:W-:Y:S01]  /*0110*/  UIADD3 UR4, UPT, UPT, -UR7, URZ, URZ ;  /* 0x000000ff07047290 */ /* 0x000fe2000fffe1ff */
[----:B0-----:R-:W-:-:S05]  /*0120*/  MOV R25, UR6 ;  /* 0x0000000600197c02 */ /* 0x001fca0008000f00 */
[----:B------:R-:W-:-:S04]  /*0130*/  IMAD R3, R5, R25, R2 ;  /* 0x0000001905037224 */ /* 0x000fc800078e0202 */
[----:B-1----:R-:W-:Y:S01]  /*0140*/  IMAD.WIDE R12, R3, 0x4, R12 ;  /* 0x00000004030c7825 */ /* 0x002fe200078e020c */
[----:B--2---:R-:W-:Y:S06]  /*0150*/  BRA.U !UP0, `(.L_x_20) ;  /* 0x0000000508c47547 */ /* 0x004fec000b800000 */
[----:B------:R-:W0:Y:S01]  /*0160*/  LDC R6, c[0x0][0x398] ;  /* 0x0000e600ff067b82 */ /* 0x000e220000000800 */
[----:B------:R-:W-:Y:S01]  /*0170*/  VIADD R23, R5, -UR7 ;  /* 0x8000000705177c36 */ /* 0x000fe20008000000 */
[----:B------:R-:W-:Y:S01]  /*0180*/  USHF.L.U32 UR6, UR7, 0x1, URZ ;  /* 0x0000000107067899 */ /* 0x000fe200080006ff */
[----:B------:R-:W-:Y:S01]  /*0190*/  MOV R0, RZ ;  /* 0x000000ff00007202 */ /* 0x000fe20000000f00 */
[----:B------:R-:W-:Y:S01]  /*01a0*/  UIADD3 UR5, UPT, UPT, -UR7, 0x3, URZ ;  /* 0x0000000307057890 */ /* 0x000fe2000fffe1ff */
[CC--:B------:R-:W-:Y:S01]  /*01b0*/  IMAD R21, R23.reuse, R25.reuse, R25 ;  /* 0x0000001917157224 */ /* 0x0c0fe200078e0219 */
[C---:B------:R-:W-:Y:S01]  /*01c0*/  IADD3 R20, PT, PT, R23.reuse, 0x2, RZ ;  /* 0x0000000217147810 */ /* 0x040fe20007ffe0ff */
[C---:B------:R-:W-:Y:S01]  /*01d0*/  VIADD R7, R23.reuse, 0x3 ;  /* 0x0000000317077836 */ /* 0x040fe20000000000 */
[----:B------:R-:W1:Y:S01]  /*01e0*/  LDC.64 R14, c[0x0][0x390] ;  /* 0x0000e400ff0e7b82 */ /* 0x000e620000000a00 */
[C---:B------:R-:W-:Y:S01]  /*01f0*/  IADD3 R8, PT, PT, R23.reuse, 0x4, RZ ;  /* 0x0000000417087810 */ /* 0x040fe20007ffe0ff */
[C---:B------:R-:W-:Y:S01]  /*0200*/  VIADD R10, R23.reuse, 0x6 ;  /* 0x00000006170a7836 */ /* 0x040fe20000000000 */
[C---:B------:R-:W-:Y:S01]  /*0210*/  IADD3 R9, PT, PT, R23.reuse, 0x5, RZ ;  /* 0x0000000517097810 */ /* 0x040fe20007ffe0ff */
[----:B------:R-:W-:Y:S01]  /*0220*/  ULOP3.LUT UR4, UR6, 0xfffffff8, URZ, 0xc0, !UPT ;  /* 0xfffffff806047892 */ /* 0x000fe2000f8ec0ff */
[----:B------:R-:W-:Y:S01]  /*0230*/  IADD3 R11, PT, PT, R23, 0x7, RZ ;  /* 0x00000007170b7810 */ /* 0x000fe20007ffe0ff */
[-CC-:B------:R-:W-:Y:S01]  /*0240*/  IMAD R20, R20, R25.reuse, R2.reuse ;  /* 0x0000001914147224 */ /* 0x180fe200078e0202 */
[----:B------:R-:W-:Y:S01]  /*0250*/  MOV R3, UR6 ;  /* 0x0000000600037c02 */ /* 0x000fe20008000f00 */
[-CC-:B------:R-:W-:Y:S01]  /*0260*/  IMAD R7, R7, R25.reuse, R2.reuse ;  /* 0x0000001907077224 */ /* 0x180fe200078e0202 */
[----:B------:R-:W2:Y:S01]  /*0270*/  LDCU UR10, c[0x0][0x39c] ;  /* 0x00007380ff0a77ac */ /* 0x000ea20008000800 */
[----:B------:R-:W-:-:S02]  /*0280*/  IMAD R8, R8, R25, R2 ;  /* 0x0000001908087224 */ /* 0x000fc400078e0202 */
[-CC-:B------:R-:W-:Y:S01]  /*0290*/  IMAD R9, R9, R25.reuse, R2.reuse ;  /* 0x0000001909097224 */ /* 0x180fe200078e0202 */
[----:B------:R-:W-:Y:S01]  /*02a0*/  UIADD3 UR4, UPT, UPT, -UR4, URZ, URZ ;  /* 0x000000ff04047290 */ /* 0x000fe2000fffe1ff */
[-CC-:B------:R-:W-:Y:S02]  /*02b0*/  IMAD R10, R10, R25.reuse, R2.reuse ;  /* 0x000000190a0a7224 */ /* 0x180fe400078e0202 */
[-CC-:B------:R-:W-:Y:S02]  /*02c0*/  IMAD R11, R11, R25.reuse, R2.reuse ;  /* 0x000000190b0b7224 */ /* 0x180fe400078e0202 */
[----:B------:R-:W-:Y:S02]  /*02d0*/  IMAD R4, R23, R25, R2 ;  /* 0x0000001917047224 */ /* 0x000fe400078e0202 */
[----:B------:R-:W-:-:S07]  /*02e0*/  IMAD.IADD R21, R2, 0x1, R21 ;  /* 0x0000000102157824 */ /* 0x000fce00078e0215 */
.L_x_21:
[----:B--2---:R-:W-:Y:S01]  /*02f0*/  ISETP.GE.AND P1, PT, R23, UR10, PT ;  /* 0x0000000a17007c0c */ /* 0x004fe2000bf26270 */
[----:B-1----:R-:W-:-:S03]  /*0300*/  IMAD.WIDE R16, R3, 0x4, R14 ;  /* 0x0000000403107825 */ /* 0x002fc600078e020e */
[----:B------:R-:W-:-:S13]  /*0310*/  ISETP.LT.OR P1, PT, R23, RZ, P1 ;  /* 0x000000ff1700720c */ /* 0x000fda0000f21670 */
[----:B------:R-:W1:Y:S01]  /*0320*/  @!P1 LDC.64 R18, c[0x0][0x388] ;  /* 0x0000e200ff129b82 */ /* 0x000e620000000a00 */
[----:B------:R-:W2:Y:S01]  /*0330*/  @!P1 LDG.E R22, desc[UR8][R16.64] ;  /* 0x0000000810169981 */ /* 0x000ea2000c1e1900 */
[----:B-1----:R-:W-:-:S06]  /*0340*/  @!P1 IMAD.WIDE R24, R4, 0x4, R18 ;  /* 0x0000000404189825 */ /* 0x002fcc00078e0212 */
[----:B------:R-:W2:Y:S01]  /*0350*/  @!P1 LDG.E R25, desc[UR8][R24.64] ;  /* 0x0000000818199981 */ /* 0x000ea2000c1e1900 */
[----:B------:R-:W-:-:S04]  /*0360*/  IADD3 R18, PT, PT, R23, 0x1, RZ ;  /* 0x0000000117127810 */ /* 0x000fc80007ffe0ff */
[----:B------:R-:W-:-:S04]  /*0370*/  ISETP.GE.AND P0, PT, R18, UR10, PT ;  /* 0x0000000a12007c0c */ /* 0x000fc8000bf06270 */
[----:B------:R-:W-:-:S13]  /*0380*/  ISETP.LT.OR P0, PT, R18, RZ, P0 ;  /* 0x000000ff1200720c */ /* 0x000fda0000701670 */
[----:B------:R-:W1:Y:S02]  /*0390*/  @!P0 LDC.64 R18, c[0x0][0x388] ;  /* 0x0000e200ff128b82 */ /* 0x000e640000000a00 */
[----:B-1----:R-:W-:-:S04]  /*03a0*/  @!P0 IMAD.WIDE R26, R21, 0x4, R18 ;  /* 0x00000004151a8825 */ /* 0x002fc800078e0212 */
[----:B--23--:R-:W-:-:S05]  /*03b0*/  @!P1 FFMA R0, R25, R22, R0 ;  /* 0x0000001619009223 */ /* 0x00cfca0000000000 */
[----:B------:R1:W-:Y:S04]  /*03c0*/  STG.E desc[UR8][R12.64], R0 ;  /* 0x000000000c007986 */ /* 0x0003e8000c101908 */
[----:B------:R-:W1:Y:S04]  /*03d0*/  @!P0 LDG.E R27, desc[UR8][R26.64] ;  /* 0x000000081a1b8981 */ /* 0x000e68000c1e1900 */
[----:B------:R-:W1:Y:S01]  /*03e0*/  @!P0 LDG.E R22, desc[UR8][R16.64+-0x4] ;  /* 0xfffffc0810168981 */ /* 0x000e62000c1e1900 */
[----:B------:R-:W-:-:S04]  /*03f0*/  IADD3 R18, PT, PT, R23, 0x2, RZ ;  /* 0x0000000217127810 */ /* 0x000fc80007ffe0ff */
[----:B------:R-:W-:-:S04]  /*0400*/  ISETP.GE.AND P1, PT, R18, UR10, PT ;  /* 0x0000000a12007c0c */ /* 0x000fc8000bf26270 */
[----:B------:R-:W-:-:S13]  /*0410*/  ISETP.LT.OR P1, PT, R18, RZ, P1 ;  /* 0x000000ff1200720c */ /* 0x000fda0000f21670 */
[----:B------:R-:W2:Y:S02]  /*0420*/  @!P1 LDC.64 R18, c[0x0][0x388] ;  /* 0x0000e200ff129b82 */ /* 0x000ea40000000a00 */
[----:B--2---:R-:W-:-:S04]  /*0430*/  @!P1 IMAD.WIDE R24, R20, 0x4, R18 ;  /* 0x0000000414189825 */ /* 0x004fc800078e0212 */
[----:B-1----:R-:W-:-:S05]  /*0440*/  @!P0 FFMA R0, R27, R22, R0 ;  /* 0x000000161b008223 */ /* 0x002fca0000000000 */
[----:B------:R1:W-:Y:S04]  /*0450*/  STG.E desc[UR8][R12.64], R0 ;  /* 0x000000000c007986 */ /* 0x0003e8000c101908 */
[----:B------:R-:W1:Y:S04]  /*0460*/  @!P1 LDG.E R25, desc[UR8][R24.64] ;  /* 0x0000000818199981 */ /* 0x000e68000c1e1900 */
[----:B------:R-:W1:Y:S01]  /*0470*/  @!P1 LDG.E R22, desc[UR8][R16.64+-0x8] ;  /* 0xfffff80810169981 */ /* 0x000e62000c1e1900 */
[----:B------:R-:W-:-:S05]  /*0480*/  VIADD R18, R23, 0x3 ;  /* 0x0000000317127836 */ /* 0x000fca0000000000 */
        /* <DEDUP_REMOVED lines=44> */
[----:B------:R-:W-:-:S04]  /*0750*/  UIADD3 UR4, UPT, UPT, UR4, 0x8, URZ ;  /* 0x0000000804047890 */ /* 0x000fc8000fffe0ff */
[----:B------:R-:W-:Y:S01]  /*0760*/  UISETP.NE.AND UP0, UPT, UR4, URZ, UPT ;  /* 0x000000ff0400728c */ /* 0x000fe2000bf05270 */
[----:B0-----:R-:W-:Y:S01]  /*0770*/  MOV R25, R6 ;  /* 0x0000000600197202 */ /* 0x001fe20000000f00 */
[----:B------:R-:W-:Y:S01]  /*0780*/  VIADD R23, R23, 0x8 ;  /* 0x0000000817177836 */ /* 0x000fe20000000000 */
[----:B------:R-:W-:Y:S02]  /*0790*/  IADD3 R3, PT, PT, R3, -0x8, RZ ;  /* 0xfffffff803037810 */ /* 0x000fe40007ffe0ff */
[C---:B------:R-:W-:Y:S01]  /*07a0*/  LEA R4, R25.reuse, R4, 0x3 ;  /* 0x0000000419047211 */ /* 0x040fe200078e18ff */
[C---:B------:R-:W-:Y:S01]  /*07b0*/  IMAD R7, R25.reuse, 0x8, R7 ;  /* 0x0000000819077824 */ /* 0x040fe200078e0207 */
[C---:B------:R-:W-:Y:S01]  /*07c0*/  LEA R21, R25.reuse, R21, 0x3 ;  /* 0x0000001519157211 */ /* 0x040fe200078e18ff */
[C---:B------:R-:W-:Y:S01]  /*07d0*/  IMAD R11, R25.reuse, 0x8, R11 ;  /* 0x00000008190b7824 */ /* 0x040fe200078e020b */
[C---:B------:R-:W-:Y:S02]  /*07e0*/  LEA R20, R25.reuse, R20, 0x3 ;  /* 0x0000001419147211 */ /* 0x040fe400078e18ff */
[----:B------:R-:W-:-:S02]  /*07f0*/  LEA R8, R25, R8, 0x3 ;  /* 0x0000000819087211 */ /* 0x000fc400078e18ff */
[C---:B------:R-:W-:Y:S02]  /*0800*/  LEA R9, R25.reuse, R9, 0x3 ;  /* 0x0000000919097211 */ /* 0x040fe400078e18ff */
[----:B------:R-:W-:Y:S01]  /*0810*/  LEA R10, R25, R10, 0x3 ;  /* 0x0000000a190a7211 */ /* 0x000fe200078e18ff */
[----:B------:R-:W-:Y:S01]  /*0820*/  UIADD3 UR5, UPT, UPT, UR5, 0x8, URZ ;  /* 0x0000000805057890 */ /* 0x000fe2000fffe0ff */
[----:B-1----:R-:W-:-:S05]  /*0830*/  @!P0 FFMA R0, R19, R22, R0 ;  /* 0x0000001613008223 */ /* 0x002fca0000000000 */
[----:B------:R3:W-:Y:S01]  /*0840*/  STG.E desc[UR8][R12.64], R0 ;  /* 0x000000000c007986 */ /* 0x0007e2000c101908 */
[----:B------:R-:W-:Y:S05]  /*0850*/  BRA.U UP0, `(.L_x_21) ;  /* 0xfffffff900a47547 */ /* 0x000fea000b83ffff */
[----:B------:R-:W-:-:S12]  /*0860*/  UIADD3 UR4, UPT, UPT, UR5, -0x3, URZ ;  /* 0xfffffffd05047890 */ /* 0x000fd8000fffe0ff */
.L_x_20:
[----:B------:R-:W0:Y:S02]  /*0870*/  LDC R3, c[0x0][0x3a0] ;  /* 0x0000e800ff037b82 */ /* 0x000e240000000800 */
[----:B0-----:R-:W-:-:S04]  /*0880*/  SHF.L.U32 R4, R3, 0x1, RZ ;  /* 0x0000000103047819 */ /* 0x001fc800000006ff */
[----:B------:R-:W-:-:S04]  /*0890*/  LOP3.LUT R4, R4, 0x6, RZ, 0xc0, !PT ;  /* 0x0000000604047812 */ /* 0x000fc800078ec0ff */
[----:B------:R-:W-:-:S13]  /*08a0*/  ISETP.GE.U32.AND P0, PT, R4, 0x3, PT ;  /* 0x000000030400780c */ /* 0x000fda0003f06070 */
[----:B------:R-:W-:Y:S05]  /*08b0*/  @!P0 BRA `(.L_x_22) ;  /* 0x0000000000c08947 */ /* 0x000fea0003800000 */
[----:B------:R-:W0:Y:S01]  /*08c0*/  LDCU UR5, c[0x0][0x39c] ;  /* 0x00007380ff0577ac */ /* 0x000e220008000800 */
[----:B------:R-:W-:Y:S01]  /*08d0*/  IADD3 R4, PT, PT, R5, UR4, RZ ;  /* 0x0000000405047c10 */ /* 0x000fe2000fffe0ff */
[----:B------:R-:W1:Y:S01]  /*08e0*/  LDC.64 R6, c[0x0][0x390] ;  /* 0x0000e400ff067b82 */ /* 0x000e620000000a00 */
[----:B------:R-:W-:Y:S02]  /*08f0*/  IADD3 R11, PT, PT, R3, -UR4, RZ ;  /* 0x80000004030b7c10 */ /* 0x000fe4000fffe0ff */
[----:B0-----:R-:W-:-:S04]  /*0900*/  ISETP.GE.AND P1, PT, R4, UR5, PT ;  /* 0x0000000504007c0c */ /* 0x001fc8000bf26270 */
[----:B------:R-:W-:Y:S01]  /*0910*/  ISETP.LT.OR P1, PT, R4, RZ, P1 ;  /* 0x000000ff0400720c */ /* 0x000fe20000f21670 */
[----:B-1----:R-:W-:-:S12]  /*0920*/  IMAD.WIDE R6, R11, 0x4, R6 ;  /* 0x000000040b067825 */ /* 0x002fd800078e0206 */
[----:B------:R-:W0:Y:S01]  /*0930*/  @!P1 LDC.64 R8, c[0x0][0x388] ;  /* 0x0000e200ff089b82 */ /* 0x000e220000000a00 */
[----:B------:R-:W-:Y:S01]  /*0940*/  @!P1 IMAD R15, R4, R25, R2 ;  /* 0x00000019040f9224 */ /* 0x000fe200078e0202 */
[----:B------:R-:W3:Y:S03]  /*0950*/  @!P1 LDG.E R14, desc[UR8][R6.64] ;  /* 0x00000008060e9981 */ /* 0x000ee6000c1e1900 */
[----:B0-----:R-:W-:-:S06]  /*0960*/  @!P1 IMAD.WIDE R8, R15, 0x4, R8 ;  /* 0x000000040f089825 */ /* 0x001fcc00078e0208 */
[----:B------:R-:W3:Y:S01]  /*0970*/  @!P1 LDG.E R9, desc[UR8][R8.64] ;  /* 0x0000000808099981 */ /* 0x000ee2000c1e1900 */
[----:B------:R-:W-:-:S05]  /*0980*/  VIADD R15, R4, 0x1 ;  /* 0x00000001040f7836 */ /* 0x000fca0000000000 */
[----:B------:R-:W-:-:S04]  /*0990*/  ISETP.GE.AND P0, PT, R15, UR5, PT ;  /* 0x000000050f007c0c */ /* 0x000fc8000bf06270 */
[----:B------:R-:W-:-:S13]  /*09a0*/  ISETP.LT.OR P0, PT, R15, RZ, P0 ;  /* 0x000000ff0f00720c */ /* 0x000fda0000701670 */
[----:B------:R-:W0:Y:S01]  /*09b0*/  @!P0 LDC.64 R10, c[0x0][0x388] ;  /* 0x0000e200ff0a8b82 */ /* 0x000e220000000a00 */
[----:B------:R-:W-:-:S04]  /*09c0*/  @!P0 IMAD R15, R15, R25, R2 ;  /* 0x000000190f0f8224 */ /* 0x000fc800078e0202 */
[----:B0-----:R-:W-:-:S04]  /*09d0*/  @!P0 IMAD.WIDE R10, R15, 0x4, R10 ;  /* 0x000000040f0a8825 */ /* 0x001fc800078e020a */
[----:B---3--:R-:W-:-:S05]  /*09e0*/  @!P1 FFMA R0, R9, R14, R0 ;  /* 0x0000000e09009223 */ /* 0x008fca0000000000 */
[----:B------:R0:W-:Y:S04]  /*09f0*/  STG.E desc[UR8][R12.64], R0 ;  /* 0x000000000c007986 */ /* 0x0001e8000c101908 */
[----:B------:R-:W0:Y:S04]  /*0a00*/  @!P0 LDG.E R11, desc[UR8][R10.64] ;  /* 0x000000080a0b8981 */ /* 0x000e28000c1e1900 */
[----:B------:R-:W0:Y:S01]  /*0a10*/  @!P0 LDG.E R14, desc[UR8][R6.64+-0x4] ;  /* 0xfffffc08060e8981 */ /* 0x000e22000c1e1900 */
[----:B------:R-:W-:-:S04]  /*0a20*/  IADD3 R15, PT, PT, R4, 0x2, RZ ;  /* 0x00000002040f7810 */ /* 0x000fc80007ffe0ff */
[----:B------:R-:W-:-:S04]  /*0a30*/  ISETP.GE.AND P1, PT, R15, UR5, PT ;  /* 0x000000050f007c0c */ /* 0x000fc8000bf26270 */
[----:B------:R-:W-:-:S13]  /*0a40*/  ISETP.LT.OR P1, PT, R15, RZ, P1 ;  /* 0x000000ff0f00720c */ /* 0x000fda0000f21670 */
[----:B------:R-:W1:Y:S01]  /*0a50*/  @!P1 LDC.64 R8, c[0x0][0x388] ;  /* 0x0000e200ff089b82 */ /* 0x000e620000000a00 */
[----:B------:R-:W-:-:S04]  /*0a60*/  @!P1 IMAD R15, R15, R25, R2 ;  /* 0x000000190f0f9224 */ /* 0x000fc800078e0202 */
[----:B-1----:R-:W-:-:S04]  /*0a70*/  @!P1 IMAD.WIDE R8, R15, 0x4, R8 ;  /* 0x000000040f089825 */ /* 0x002fc800078e0208 */
[----:B0-----:R-:W-:-:S05]  /*0a80*/  @!P0 FFMA R0, R11, R14, R0 ;  /* 0x0000000e0b008223 */ /* 0x001fca0000000000 */
[----:B------:R0:W-:Y:S04]  /*0a90*/  STG.E desc[UR8][R12.64], R0 ;  /* 0x000000000c007986 */ /* 0x0001e8000c101908 */
[----:B------:R-:W0:Y:S04]  /*0aa0*/  @!P1 LDG.E R9, desc[UR8][R8.64] ;  /* 0x0000000808099981 */ /* 0x000e28000c1e1900 */
[----:B------:R-:W0:Y:S01]  /*0ab0*/  @!P1 LDG.E R10, desc[UR8][R6.64+-0x8] ;  /* 0xfffff808060a9981 */ /* 0x000e22000c1e1900 */
[----:B------:R-:W-:-:S04]  /*0ac0*/  IADD3 R4, PT, PT, R4, 0x3, RZ ;  /* 0x0000000304047810 */ /* 0x000fc80007ffe0ff */
[----:B------:R-:W-:-:S04]  /*0ad0*/  ISETP.GE.AND P0, PT, R4, UR5, PT ;  /* 0x0000000504007c0c */ /* 0x000fc8000bf06270 */
[----:B------:R-:W-:Y:S01]  /*0ae0*/  ISETP.LT.OR P0, PT, R4, RZ, P0 ;  /* 0x000000ff0400720c */ /* 0x000fe20000701670 */
[----:B------:R-:W-:Y:S01]  /*0af0*/  BSSY.RECONVERGENT B0, `(.L_x_23) ;  /* 0x000000a000007945 */ /* 0x000fe20003800200 */
[----:B0-----:R-:W-:-:S05]  /*0b00*/  @!P1 FFMA R0, R9, R10, R0 ;  /* 0x0000000a09009223 */ /* 0x001fca0000000000 */
[----:B------:R0:W-:Y:S06]  /*0b10*/  STG.E desc[UR8][R12.64], R0 ;  /* 0x000000000c007986 */ /* 0x0001ec000c101908 */
[----:B------:R-:W-:Y:S05]  /*0b20*/  @P0 BRA `(.L_x_24) ;  /* 0x0000000000180947 */ /* 0x000fea0003800000 */
[----:B------:R-:W1:Y:S01]  /*0b30*/  LDC.64 R8, c[0x0][0x388] ;  /* 0x0000e200ff087b82 */ /* 0x000e620000000a00 */
[----:B------:R-:W-:Y:S01]  /*0b40*/  IMAD R11, R4, R25, R2 ;  /* 0x00000019040b7224 */ /* 0x000fe200078e0202 */
[----:B------:R-:W0:Y:S03]  /*0b50*/  LDG.E R6, desc[UR8][R6.64+-0xc] ;  /* 0xfffff40806067981 */ /* 0x000e26000c1e1900 */
[----:B-1----:R-:W-:-:S06]  /*0b60*/  IMAD.WIDE R8, R11, 0x4, R8 ;  /* 0x000000040b087825 */ /* 0x002fcc00078e0208 */
[----:B------:R-:W0:Y:S02]  /*0b70*/  LDG.E R9, desc[UR8][R8.64] ;  /* 0x0000000808097981 */ /* 0x000e24000c1e1900 */
[----:B0-----:R-:W-:-:S07]  /*0b80*/  FFMA R0, R9, R6, R0 ;  /* 0x0000000609007223 */ /* 0x001fce0000000000 */
.L_x_24:
[----:B------:R-:W-:Y:S05]  /*0b90*/  BSYNC.RECONVERGENT B0 ;  /* 0x0000000000007941 */ /* 0x000fea0003800200 */
.L_x_23:
[----:B------:R1:W-:Y:S01]  /*0ba0*/  STG.E desc[UR8][R12.64], R0 ;  /* 0x000000000c007986 */ /* 0x0003e2000c101908 */
[----:B------:R-:W-:-:S12]  /*0bb0*/  UIADD3 UR4, UPT, UPT, UR4, 0x4, URZ ;  /* 0x0000000404047890 */ /* 0x000fd8000fffe0ff */
.L_x_22:
[----:B------:R-:W-:-:S04]  /*0bc0*/  LOP3.LUT R4, R3, 0x1, RZ, 0xc0, !PT ;  /* 0x0000000103047812 */ /* 0x000fc800078ec0ff */
[----:B------:R-:W-:-:S13]  /*0bd0*/  ISETP.NE.U32.AND P0, PT, R4, 0x1, PT ;  /* 0x000000010400780c */ /* 0x000fda0003f05070 */
[----:B------:R-:W-:Y:S05]  /*0be0*/  @P0 BRA `(.L_x_25) ;  /* 0x0000000000700947 */ /* 0x000fea0003800000 */
[----:B------:R-:W2:Y:S01]  /*0bf0*/  LDCU UR5, c[0x0][0x39c] ;  /* 0x00007380ff0577ac */ /* 0x000ea20008000800 */
[----:B------:R-:W-:Y:S01]  /*0c00*/  IADD3 R10, PT, PT, R5, UR4, RZ ;  /* 0x00000004050a7c10 */ /* 0x000fe2000fffe0ff */
[----:B------:R-:W4:Y:S01]  /*0c10*/  LDC.64 R6, c[0x0][0x390] ;  /* 0x0000e400ff067b82 */ /* 0x000f220000000a00 */
[----:B------:R-:W-:Y:S02]  /*0c20*/  VIADD R15, R3, -UR4 ;  /* 0x80000004030f7c36 */ /* 0x000fe40008000000 */
[----:B--2---:R-:W-:-:S04]  /*0c30*/  ISETP.GE.AND P0, PT, R10, UR5, PT ;  /* 0x000000050a007c0c */ /* 0x004fc8000bf06270 */
[----:B------:R-:W-:Y:S01]  /*0c40*/  ISETP.LT.OR P0, PT, R10, RZ, P0 ;  /* 0x000000ff0a00720c */ /* 0x000fe20000701670 */
[----:B----4-:R-:W-:-:S12]  /*0c50*/  IMAD.WIDE R6, R15, 0x4, R6 ;  /* 0x000000040f067825 */ /* 0x010fd800078e0206 */
[----:B------:R-:W2:Y:S01]  /*0c60*/  @!P0 LDC.64 R8, c[0x0][0x388] ;  /* 0x0000e200ff088b82 */ /* 0x000ea20000000a00 */
[----:B------:R-:W-:Y:S01]  /*0c70*/  @!P0 IMAD R11, R10, R25, R2 ;  /* 0x000000190a0b8224 */ /* 0x000fe200078e0202 */
[----:B------:R-:W0:Y:S03]  /*0c80*/  @!P0 LDG.E R4, desc[UR8][R6.64] ;  /* 0x0000000806048981 */ /* 0x000e26000c1e1900 */
[----:B--2---:R-:W-:-:S06]  /*0c90*/  @!P0 IMAD.WIDE R8, R11, 0x4, R8 ;  /* 0x000000040b088825 */ /* 0x004fcc00078e0208 */
[----:B------:R-:W0:Y:S01]  /*0ca0*/  @!P0 LDG.E R9, desc[UR8][R8.64] ;  /* 0x0000000808098981 */ /* 0x000e22000c1e1900 */
[----:B------:R-:W-:-:S04]  /*0cb0*/  IADD3 R11, PT, PT, R10, 0x1, RZ ;  /* 0x000000010a0b7810 */ /* 0x000fc80007ffe0ff */
[----:B------:R-:W-:-:S04]  /*0cc0*/  ISETP.GE.AND P1, PT, R11, UR5, PT ;  /* 0x000000050b007c0c */ /* 0x000fc8000bf26270 */
[----:B------:R-:W-:Y:S01]  /*0cd0*/  ISETP.LT.OR P1, PT, R11, RZ, P1 ;  /* 0x000000ff0b00720c */ /* 0x000fe20000f21670 */
[----:B------:R-:W-:Y:S01]  /*0ce0*/  BSSY.RECONVERGENT B0, `(.L_x_26) ;  /* 0x000000a000007945 */ /* 0x000fe20003800200 */
[----:B01-3--:R-:W-:-:S05]  /*0cf0*/  @!P0 FFMA R0, R9, R4, R0 ;  /* 0x0000000409008223 */ /* 0x00bfca0000000000 */
        /* <DEDUP_REMOVED lines=8> */
.L_x_27:
[----:B------:R-:W-:Y:S05]  /*0d80*/  BSYNC.RECONVERGENT B0 ;  /* 0x0000000000007941 */ /* 0x000fea0003800200 */
.L_x_26:
[----:B------:R2:W-:Y:S01]  /*0d90*/  STG.E desc[UR8][R12.64], R0 ;  /* 0x000000000c007986 */ /* 0x0005e2000c101908 */
[----:B------:R-:W-:-:S12]  /*0da0*/  UIADD3 UR4, UPT, UPT, UR4, 0x2, URZ ;  /* 0x0000000204047890 */ /* 0x000fd8000fffe0ff */
.L_x_25:
[----:B------:R-:W4:Y:S01]  /*0db0*/  LDCU UR5, c[0x0][0x39c] ;  /* 0x00007380ff0577ac */ /* 0x000f220008000800 */
[----:B------:R-:W-:Y:S01]  /*0dc0*/  IADD3 R8, PT, PT, R5, UR4, RZ ;  /* 0x0000000405087c10 */ /* 0x000fe2000fffe0ff */
[----:B------:R-:W-:Y:S03]  /*0dd0*/  BSSY.RECONVERGENT B0, `(.L_x_28) ;  /* 0x000000d000007945 */ /* 0x000fe60003800200 */
[----:B----4-:R-:W-:-:S04]  /*0de0*/  ISETP.GE.AND P0, PT, R8, UR5, PT ;  /* 0x0000000508007c0c */ /* 0x010fc8000bf06270 */
[----:B------:R-:W-:-:S13]  /*0df0*/  ISETP.LT.OR P0, PT, R8, RZ, P0 ;  /* 0x000000ff0800720c */ /* 0x000fda0000701670 */
[----:B------:R-:W-:Y:S05]  /*0e00*/  @P0 BRA `(.L_x_29) ;  /* 0x0000000000240947 */ /* 0x000fea0003800000 */
[----:B------:R-:W4:Y:S01]  /*0e10*/  LDC.64 R4, c[0x0][0x388] ;  /* 0x0000e200ff047b82 */ /* 0x000f220000000a00 */
[----:B------:R-:W-:Y:S01]  /*0e20*/  IMAD R25, R8, R25, R2 ;  /* 0x0000001908197224 */ /* 0x000fe200078e0202 */
[----:B------:R-:W-:-:S06]  /*0e30*/  IADD3 R9, PT, PT, R3, -UR4, RZ ;  /* 0x8000000403097c10 */ /* 0x000fcc000fffe0ff */
[----:B------:R-:W5:Y:S01]  /*0e40*/  LDC.64 R6, c[0x0][0x390] ;  /* 0x0000e400ff067b82 */ /* 0x000f620000000a00 */
[----:B----4-:R-:W-:-:S06]  /*0e50*/  IMAD.WIDE R2, R25, 0x4, R4 ;  /* 0x0000000419027825 */ /* 0x010fcc00078e0204 */
[----:B------:R-:W0:Y:S01]  /*0e60*/  LDG.E R3, desc[UR8][R2.64] ;  /* 0x0000000802037981 */ /* 0x000e22000c1e1900 */
[----:B-----5:R-:W-:-:S06]  /*0e70*/  IMAD.WIDE R4, R9, 0x4, R6 ;  /* 0x0000000409047825 */ /* 0x020fcc00078e0206 */
[----:B------:R-:W0:Y:S02]  /*0e80*/  LDG.E R4, desc[UR8][R4.64] ;  /* 0x0000000804047981 */ /* 0x000e24000c1e1900 */
[----:B0123--:R-:W-:-:S07]  /*0e90*/  FFMA R0, R3, R4, R0 ;  /* 0x0000000403007223 */ /* 0x00ffce0000000000 */
.L_x_29:
[----:B------:R-:W-:Y:S05]  /*0ea0*/  BSYNC.RECONVERGENT B0 ;  /* 0x0000000000007941 */ /* 0x000fea0003800200 */
.L_x_28:
[----:B------:R-:W-:Y:S01]  /*0eb0*/  STG.E desc[UR8][R12.64], R0 ;  /* 0x000000000c007986 */ /* 0x000fe2000c101908 */
[----:B------:R-:W-:Y:S05]  /*0ec0*/  EXIT ;  /* 0x000000000000794d */ /* 0x000fea0003800000 */
.L_x_30:
        /* <DEDUP_REMOVED lines=11> */
.L_x_50:


//--------------------- .text._Z17convolutionRowGPUPfS_S_iii --------------------------
	.section	.text._Z17convolutionRowGPUPfS_S_iii,"ax",@progbits
	.align	128
        .global         _Z17convolutionRowGPUPfS_S_iii
        .type           _Z17convolutionRowGPUPfS_S_iii,@function
        .size           _Z17convolutionRowGPUPfS_S_iii,(.L_x_51 - _Z17convolutionRowGPUPfS_S_iii)
        .other          _Z17convolutionRowGPUPfS_S_iii,@"STO_CUDA_ENTRY STV_DEFAULT"
_Z17convolutionRowGPUPfS_S_iii:
.text._Z17convolutionRowGPUPfS_S_iii:
[----:B------:R-:W-:Y:S01]  /*0000*/  LDC R1, c[0x0][0x37c] ;  /* 0x0000df00ff017b82 */ /* 0x000fe20000000800 */
[----:B------:R-:W0:Y:S01]  /*0010*/  LDCU UR10, c[0x0][0x3a0] ;  /* 0x00007400ff0a77ac */ /* 0x000e220008000800 */
[----:B------:R-:W1:Y:S06]  /*0020*/  S2R R5, SR_TID.X ;  /* 0x0000000000057919 */ /* 0x000e6c0000002100 */
[----:B------:R-:W2:Y:S01]  /*0030*/  S2UR UR4, SR_CTAID.X ;  /* 0x00000000000479c3 */ /* 0x000ea20000002500 */
[----:B0-----:R-:W-:-:S13]  /*0040*/  ISETP.LE.AND P0, PT, RZ, UR10, PT ;  /* 0x0000000aff007c0c */ /* 0x001fda000bf03270 */
[----:B--2---:R-:W-:Y:S05]  /*0050*/  @!P0 EXIT ;  /* 0x000000000000894d */ /* 0x004fea0003800000 */
[----:B------:R-:W0:Y:S01]  /*0060*/  S2R R0, SR_TID.Y ;  /* 0x0000000000007919 */ /* 0x000e220000002200 */
[----:B------:R-:W1:Y:S01]  /*0070*/  LDC R4, c[0x0][0x360] ;  /* 0x0000d800ff047b82 */ /* 0x000e620000000800 */
[----:B------:R-:W0:Y:S01]  /*0080*/  LDCU UR5, c[0x0][0x364] ;  /* 0x00006c80ff0577ac */ /* 0x000e220008000800 */
[----:B------:R-:W0:Y:S01]  /*0090*/  S2R R7, SR_CTAID.Y ;  /* 0x0000000000077919 */ /* 0x000e220000002600 */
[----:B------:R-:W2:Y:S05]  /*00a0*/  LDCU UR6, c[0x0][0x398] ;  /* 0x00007300ff0677ac */ /* 0x000eaa0008000800 */
[----:B------:R-:W3:Y:S01]  /*00b0*/  LDC.64 R2, c[0x0][0x380] ;  /* 0x0000e000ff027b82 */ /* 0x000ee20000000a00 */
[----:B------:R-:W-:Y:S01]  /*00c0*/  UISETP.GE.U32.AND UP0, UPT, UR10, 0x4, UPT ;  /* 0x000000040a00788c */ /* 0x000fe2000bf06070 */
[----:B------:R-:W4:Y:S01]  /*00d0*/  LDCU.64 UR8, c[0x0][0x358] ;  /* 0x00006b00ff0877ac */ /* 0x000f220008000a00 */
[----:B-1----:R-:W-:Y:S01]  /*00e0*/  IMAD R4, R4, UR4, R5 ;  /* 0x0000000404047c24 */ /* 0x002fe2000f8e0205 */
[----:B------:R-:W-:Y:S01]  /*00f0*/  UIADD3 UR4, UPT, UPT, -UR10, URZ, URZ ;  /* 0x000000ff0a047290 */ /* 0x000fe2000fffe1ff */
[----:B0-----:R-:W-:-:S04]  /*0100*/  IMAD R5, R7, UR5, R0 ;  /* 0x0000000507057c24 */ /* 0x001fc8000f8e0200 */
[----:B--2---:R-:W-:Y:S02]  /*0110*/  IMAD R0, R5, UR6, R4 ;  /* 0x0000000605007c24 */ /* 0x004fe4000f8e0204 */
[----:B------:R-:W-:Y:S02]  /*0120*/  IMAD.MOV.U32 R5, RZ, RZ, RZ ;  /* 0x000000ffff057224 */ /* 0x000fe400078e00ff */
[----:B---3--:R-:W-:Y:S01]  /*0130*/  IMAD.WIDE R2, R0, 0x4, R2 ;  /* 0x0000000400027825 */ /* 0x008fe200078e0202 */
[----:B----4-:R-:W-:Y:S06]  /*0140*/  BRA.U !UP0, `(.L_x_31) ;  /* 0x0000000508307547 */ /* 0x010fec000b800000 */
[----:B------:R-:W0:Y:S01]  /*0150*/  LDC.64 R6, c[0x0][0x390] ;  /* 0x0000e400ff067b82 */ /* 0x000e220000000a00 */
[----:B------:R-:W-:Y:S02]  /*0160*/  USHF.L.U32 UR7, UR10, 0x1, URZ ;  /* 0x000000010a077899 */ /* 0x000fe400080006ff */
[----:B------:R-:W-:Y:S01]  /*0170*/  VIADD R17, R0, -UR10 ;  /* 0x8000000a00117c36 */ /* 0x000fe20008000000 */
[----:B------:R-:W-:Y:S01]  /*0180*/  IADD3 R14, PT, PT, R4, -UR10, RZ ;  /* 0x8000000a040e7c10 */ /* 0x000fe2000fffe0ff */
[----:B------:R-:W-:Y:S01]  /*0190*/  IMAD.MOV.U32 R5, RZ, RZ, RZ ;  /* 0x000000ffff057224 */ /* 0x000fe200078e00ff */
[----:B------:R-:W-:Y:S02]  /*01a0*/  ULOP3.LUT UR4, UR7, 0xfffffff8, URZ, 0xc0, !UPT ;  /* 0xfffffff807047892 */ /* 0x000fe4000f8ec0ff */
[----:B------:R-:W-:Y:S01]  /*01b0*/  IMAD.U32 R15, RZ, RZ, UR7 ;  /* 0x00000007ff0f7e24 */ /* 0x000fe2000f8e00ff */
[----:B------:R-:W1:Y:S01]  /*01c0*/  LDC.64 R8, c[0x0][0x388] ;  /* 0x0000e200ff087b82 */ /* 0x000e620000000a00 */
[----:B------:R-:W2:Y:S01]  /*01d0*/  LDCU UR6, c[0x0][0x398] ;  /* 0x00007300ff0677ac */ /* 0x000ea20008000800 */
[----:B------:R-:W-:-:S02]  /*01e0*/  UIADD3 UR5, UPT, UPT, -UR10, 0x3, URZ ;  /* 0x000000030a057890 */ /* 0x000fc4000fffe1ff */
[----:B------:R-:W-:-:S12]  /*01f0*/  UIADD3 UR4, UPT, UPT, -UR4, URZ, URZ ;  /* 0x000000ff04047290 */ /* 0x000fd8000fffe1ff */
.L_x_32:
[----:B--2---:R-:W-:Y:S01]  /*0200*/  ISETP.GE.AND P0, PT, R14, UR6, PT ;  /* 0x000000060e007c0c */ /* 0x004fe2000bf06270 */
[----:B0-----:R-:W-:-:S03]  /*0210*/  IMAD.WIDE R10, R15, 0x4, R6 ;  /* 0x000000040f0a7825 */ /* 0x001fc600078e0206 */
[----:B------:R-:W-:Y:S01]  /*0220*/  ISETP.LT.OR P0, PT, R14, RZ, P0 ;  /* 0x000000ff0e00720c */ /* 0x000fe20000701670 */
[----:B-1----:R-:W-:-:S12]  /*0230*/  IMAD.WIDE R12, R17, 0x4, R8 ;  /* 0x00000004110c7825 */ /* 0x002fd800078e0208 */
[----:B------:R-:W2:Y:S04]  /*0240*/  @!P0 LDG.E R18, desc[UR8][R10.64] ;  /* 0x000000080a128981 */ /* 0x000ea8000c1e1900 */
[----:B------:R-:W2:Y:S01]  /*0250*/  @!P0 LDG.E R16, desc[UR8][R12.64] ;  /* 0x000000080c108981 */ /* 0x000ea2000c1e1900 */
[----:B------:R-:W-:-:S04]  /*0260*/  IADD3 R19, PT, PT, R14, 0x1, RZ ;  /* 0x000000010e137810 */ /* 0x000fc80007ffe0ff */
[----:B------:R-:W-:-:S04]  /*0270*/  ISETP.GE.AND P1, PT, R19, UR6, PT ;  /* 0x0000000613007c0c */ /* 0x000fc8000bf26270 */
[----:B------:R-:W-:Y:S01]  /*0280*/  ISETP.LT.OR P1, PT, R19, RZ, P1 ;  /* 0x000000ff1300720c */ /* 0x000fe20000f21670 */
[----:B------:R-:W-:Y:S02]  /*0290*/  VIADD R19, R14, 0x2 ;  /* 0x000000020e137836 */ /* 0x000fe40000000000 */
[----:B--23--:R-:W-:-:S05]  /*02a0*/  @!P0 FFMA R5, R16, R18, R5 ;  /* 0x0000001210058223 */ /* 0x00cfca0000000005 */
[----:B------:R0:W-:Y:S05]  /*02b0*/  STG.E desc[UR8][R2.64], R5 ;  /* 0x0000000502007986 */ /* 0x0001ea000c101908 */
[----:B------:R-:W0:Y:S04]  /*02c0*/  @!P1 LDG.E R16, desc[UR8][R12.64+0x4] ;  /* 0x000004080c109981 */ /* 0x000e28000c1e1900 */
[----:B------:R-:W0:Y:S01]  /*02d0*/  @!P1 LDG.E R18, desc[UR8][R10.64+-0x4] ;  /* 0xfffffc080a129981 */ /* 0x000e22000c1e1900 */
[----:B------:R-:W-:-:S04]  /*02e0*/  ISETP.GE.AND P0, PT, R19, UR6, PT ;  /* 0x0000000613007c0c */ /* 0x000fc8000bf06270 */
[----:B------:R-:W-:Y:S01]  /*02f0*/  ISETP.LT.OR P0, PT, R19, RZ, P0 ;  /* 0x000000ff1300720c */ /* 0x000fe20000701670 */
[----:B------:R-:W-:Y:S02]  /*0300*/  VIADD R19, R14, 0x3 ;  /* 0x000000030e137836 */ /* 0x000fe40000000000 */
[----:B0-----:R-:W-:-:S05]  /*0310*/  @!P1 FFMA R5, R16, R18, R5 ;  /* 0x0000001210059223 */ /* 0x001fca0000000005 */
[----:B------:R0:W-:Y:S05]  /*0320*/  STG.E desc[UR8][R2.64], R5 ;  /* 0x0000000502007986 */ /* 0x0001ea000c101908 */
[----:B------:R-:W0:Y:S04]  /*0330*/  @!P0 LDG.E R16, desc[UR8][R12.64+0x8] ;  /* 0x000008080c108981 */ /* 0x000e28000c1e1900 */
[----:B------:R-:W0:Y:S01]  /*0340*/  @!P0 LDG.E R18, desc[UR8][R10.64+-0x8] ;  /* 0xfffff8080a128981 */ /* 0x000e22000c1e1900 */
[----:B------:R-:W-:-:S04]  /*0350*/  ISETP.GE.AND P1, PT, R19, UR6, PT ;  /* 0x0000000613007c0c */ /* 0x000fc8000bf26270 */
[----:B------:R-:W-:Y:S02]  /*0360*/  ISETP.LT.OR P1, PT, R19, RZ, P1 ;  /* 0x000000ff1300720c */ /* 0x000fe40000f21670 */
[----:B------:R-:W-:Y:S01]  /*0370*/  IADD3 R19, PT, PT, R14, 0x4, RZ ;  /* 0x000000040e137810 */ /* 0x000fe20007ffe0ff */
[----:B0-----:R-:W-:-:S05]  /*0380*/  @!P0 FFMA R5, R16, R18, R5 ;  /* 0x0000001210058223 */ /* 0x001fca0000000005 */
        /* <DEDUP_REMOVED lines=26> */
[----:B0-----:R-:W-:-:S05]  /*0530*/  @!P0 FFMA R5, R16, R18, R5 ;  /* 0x0000001210058223 */ /* 0x001fca0000000005 */
[----:B------:R0:W-:Y:S07]  /*0540*/  STG.E desc[UR8][R2.64], R5 ;  /* 0x0000000502007986 */ /* 0x0001ee000c101908 */
[----:B------:R-:W0:Y:S04]  /*0550*/  @!P1 LDG.E R16, desc[UR8][R12.64+0x1c] ;  /* 0x00001c080c109981 */ /* 0x000e28000c1e1900 */
[----:B------:R-:W0:Y:S01]  /*0560*/  @!P1 LDG.E R18, desc[UR8][R10.64+-0x1c] ;  /* 0xffffe4080a129981 */ /* 0x000e22000c1e1900 */
[----:B------:R-:W-:Y:S01]  /*0570*/  UIADD3 UR4, UPT, UPT, UR4, 0x8, URZ ;  /* 0x0000000804047890 */ /* 0x000fe2000fffe0ff */
[----:B------:R-:W-:Y:S01]  /*0580*/  VIADD R17, R17, 0x8 ;  /* 0x0000000811117836 */ /* 0x000fe20000000000 */
[----:B------:R-:W-:Y:S01]  /*0590*/  IADD3 R14, PT, PT, R14, 0x8, RZ ;  /* 0x000000080e0e7810 */ /* 0x000fe20007ffe0ff */
[----:B------:R-:W-:Y:S01]  /*05a0*/  VIADD R15, R15, 0xfffffff8 ;  /* 0xfffffff80f0f7836 */ /* 0x000fe20000000000 */
[----:B------:R-:W-:-:S02]  /*05b0*/  UISETP.NE.AND UP0, UPT, UR4, URZ, UPT ;  /* 0x000000ff0400728c */ /* 0x000fc4000bf05270 */
[----:B------:R-:W-:Y:S01]  /*05c0*/  UIADD3 UR5, UPT, UPT, UR5, 0x8, URZ ;  /* 0x0000000805057890 */ /* 0x000fe2000fffe0ff */
[----:B0-----:R-:W-:-:S05]  /*05d0*/  @!P1 FFMA R5, R16, R18, R5 ;  /* 0x0000001210059223 */ /* 0x001fca0000000005 */
[----:B------:R3:W-:Y:S01]  /*05e0*/  STG.E desc[UR8][R2.64], R5 ;  /* 0x0000000502007986 */ /* 0x0007e2000c101908 */
[----:B------:R-:W-:Y:S05]  /*05f0*/  BRA.U UP0, `(.L_x_32) ;  /* 0xfffffffd00007547 */ /* 0x000fea000b83ffff */
[----:B------:R-:W-:-:S12]  /*0600*/  UIADD3 UR4, UPT, UPT, UR5, -0x3, URZ ;  /* 0xfffffffd05047890 */ /* 0x000fd8000fffe0ff */
.L_x_31:
[----:B------:R-:W0:Y:S02]  /*0610*/  LDC R6, c[0x0][0x3a0] ;  /* 0x0000e800ff067b82 */ /* 0x000e240000000800 */
[----:B0-----:R-:W-:-:S05]  /*0620*/  IMAD.SHL.U32 R7, R6, 0x2, RZ ;  /* 0x0000000206077824 */ /* 0x001fca00078e00ff */
[----:B------:R-:W-:-:S04]  /*0630*/  LOP3.LUT R7, R7, 0x6, RZ, 0xc0, !PT ;  /* 0x0000000607077812 */ /* 0x000fc800078ec0ff */
[----:B------:R-:W-:-:S13]  /*0640*/  ISETP.GE.U32.AND P0, PT, R7, 0x3, PT ;  /* 0x000000030700780c */ /* 0x000fda0003f06070 */
[----:B------:R-:W-:Y:S05]  /*0650*/  @!P0 BRA `(.L_x_33) ;  /* 0x0000000000b08947 */ /* 0x000fea0003800000 */
[----:B------:R-:W0:Y:S01]  /*0660*/  LDC.64 R8, c[0x0][0x390] ;  /* 0x0000e400ff087b82 */ /* 0x000e220000000a00 */
[----:B------:R-:W-:Y:S01]  /*0670*/  IADD3 R15, PT, PT, R4, UR4, RZ ;  /* 0x00000004040f7c10 */ /* 0x000fe2000fffe0ff */
[----:B------:R-:W-:Y:S01]  /*0680*/  VIADD R7, R6, -UR4 ;  /* 0x8000000406077c36 */ /* 0x000fe20008000000 */
[----:B------:R-:W-:Y:S02]  /*0690*/  IADD3 R13, PT, PT, R0, UR4, RZ ;  /* 0x00000004000d7c10 */ /* 0x000fe4000fffe0ff */
[----:B------:R-:W-:-:S03]  /*06a0*/  ISETP.GE.AND P0, PT, R15, UR6, PT ;  /* 0x000000060f007c0c */ /* 0x000fc6000bf06270 */
[----:B------:R-:W1:Y:S01]  /*06b0*/  LDC.64 R10, c[0x0][0x388] ;  /* 0x0000e200ff0a7b82 */ /* 0x000e620000000a00 */
[----:B------:R-:W-:Y:S01]  /*06c0*/  ISETP.LT.OR P0, PT, R15, RZ, P0 ;  /* 0x000000ff0f00720c */ /* 0x000fe20000701670 */
[----:B0-----:R-:W-:-:S12]  /*06d0*/  IMAD.WIDE R8, R7, 0x4, R8 ;  /* 0x0000000407087825 */ /* 0x001fd800078e0208 */
[----:B------:R-:W3:Y:S01]  /*06e0*/  @!P0 LDG.E R7, desc[UR8][R8.64] ;  /* 0x0000000808078981 */ /* 0x000ee2000c1e1900 */
[----:B-1----:R-:W-:-:S05]  /*06f0*/  IMAD.WIDE R10, R13, 0x4, R10 ;  /* 0x000000040d0a7825 */ /* 0x002fca00078e020a */
[----:B------:R-:W3:Y:S01]  /*0700*/  @!P0 LDG.E R12, desc[UR8][R10.64] ;  /* 0x000000080a0c8981 */ /* 0x000ee2000c1e1900 */
[----:B------:R-:W-:-:S05]  /*0710*/  VIADD R13, R15, 0x1 ;  /* 0x000000010f0d7836 */ /* 0x000fca0000000000 */
[----:B------:R-:W-:-:S04]  /*0720*/  ISETP.GE.AND P2, PT, R13, UR6, PT ;  /* 0x000000060d007c0c */ /* 0x000fc8000bf46270 */
[----:B------:R-:W-:Y:S02]  /*0730*/  ISETP.LT.OR P2, PT, R13, RZ, P2 ;  /* 0x000000ff0d00720c */ /* 0x000fe40001741670 */
[C---:B------:R-:W-:Y:S01]  /*0740*/  IADD3 R14, PT, PT, R15.reuse, 0x2, RZ ;  /* 0x000000020f0e7810 */ /* 0x040fe20007ffe0ff */
[----:B------:R-:W-:Y:S01]  /*0750*/  VIADD R15, R15, 0x3 ;  /* 0x000000030f0f7836 */ /* 0x000fe20000000000 */
[----:B------:R-:W-:Y:S02]  /*0760*/  BSSY.RECONVERGENT B0, `(.L_x_34) ;  /* 0x000000b000007945 */ /* 0x000fe40003800200 */
[C---:B------:R-:W-:Y:S02]  /*0770*/  ISETP.GE.AND P3, PT, R14.reuse, UR6, PT ;  /* 0x000000060e007c0c */ /* 0x040fe4000bf66270 */
[----:B------:R-:W-:Y:S02]  /*0780*/  ISETP.GE.AND P1, PT, R15, UR6, PT ;  /* 0x000000060f007c0c */ /* 0x000fe4000bf26270 */
[----:B------:R-:W-:-:S02]  /*0790*/  ISETP.LT.OR P3, PT, R14, RZ, P3 ;  /* 0x000000ff0e00720c */ /* 0x000fc40001f61670 */
[----:B------:R-:W-:Y:S01]  /*07a0*/  ISETP.LT.OR P1, PT, R15, RZ, P1 ;  /* 0x000000ff0f00720c */ /* 0x000fe20000f21670 */
[----:B---3--:R-:W-:-:S05]  /*07b0*/  @!P0 FFMA R5, R12, R7, R5 ;  /* 0x000000070c058223 */ /* 0x008fca0000000005 */
[----:B------:R0:W-:Y:S01]  /*07c0*/  STG.E desc[UR8][R2.64], R5 ;  /* 0x0000000502007986 */ /* 0x0001e2000c101908 */
[----:B------:R-:W-:Y:S06]  /*07d0*/  @P2 BRA `(.L_x_35) ;  /* 0x00000000000c2947 */ /* 0x000fec0003800000 */
[----:B------:R-:W0:Y:S04]  /*07e0*/  LDG.E R12, desc[UR8][R10.64+0x4] ;  /* 0x000004080a0c7981 */ /* 0x000e28000c1e1900 */
[----:B------:R-:W0:Y:S02]  /*07f0*/  LDG.E R7, desc[UR8][R8.64+-0x4] ;  /* 0xfffffc0808077981 */ /* 0x000e24000c1e1900 */
[----:B0-----:R-:W-:-:S07]  /*0800*/  FFMA R5, R12, R7, R5 ;  /* 0x000000070c057223 */ /* 0x001fce0000000005 */
.L_x_35:
[----:B------:R-:W-:Y:S05]  /*0810*/  BSYNC.RECONVERGENT B0 ;  /* 0x0000000000007941 */ /* 0x000fea0003800200 */
.L_x_34:
[----:B------:R1:W-:Y:S01]  /*0820*/  STG.E desc[UR8][R2.64], R5 ;  /* 0x0000000502007986 */ /* 0x0003e2000c101908 */
[----:B------:R-:W-:Y:S04]  /*0830*/  BSSY.RECONVERGENT B0, `(.L_x_36) ;  /* 0x0000005000007945 */ /* 0x000fe80003800200 */
[----:B------:R-:W-:Y:S05]  /*0840*/  @P3 BRA `(.L_x_37) ;  /* 0x00000000000c3947 */ /* 0x000fea0003800000 */
[----:B------:R-:W0:Y:S04]  /*0850*/  LDG.E R12, desc[UR8][R10.64+0x8] ;  /* 0x000008080a0c7981 */ /* 0x000e28000c1e1900 */
[----:B------:R-:W0:Y:S02]  /*0860*/  LDG.E R7, desc[UR8][R8.64+-0x8] ;  /* 0xfffff80808077981 */ /* 0x000e24000c1e1900 */
[----:B01----:R-:W-:-:S07]  /*0870*/  FFMA R5, R12, R7, R5 ;  /* 0x000000070c057223 */ /* 0x003fce0000000005 */
.L_x_37:
[----:B------:R-:W-:Y:S05]  /*0880*/  BSYNC.RECONVERGENT B0 ;  /* 0x0000000000007941 */ /* 0x000fea0003800200 */
.L_x_36:
[----:B------:R2:W-:Y:S01]  /*0890*/  STG.E desc[UR8][R2.64], R5 ;  /* 0x0000000502007986 */ /* 0x0005e2000c101908 */
[----:B------:R-:W-:Y:S04]  /*08a0*/  BSSY.RECONVERGENT B0, `(.L_x_38) ;  /* 0x0000005000007945 */ /* 0x000fe80003800200 */
[----:B------:R-:W-:Y:S05]  /*08b0*/  @P1 BRA `(.L_x_39) ;  /* 0x00000000000c1947 */ /* 0x000fea0003800000 */
[----:B------:R-:W0:Y:S04]  /*08c0*/  LDG.E R10, desc[UR8][R10.64+0xc] ;  /* 0x00000c080a0a7981 */ /* 0x000e28000c1e1900 */
[----:B------:R-:W0:Y:S02]  /*08d0*/  LDG.E R8, desc[UR8][R8.64+-0xc] ;  /* 0xfffff40808087981 */ /* 0x000e24000c1e1900 */
[----:B012---:R-:W-:-:S07]  /*08e0*/  FFMA R5, R10, R8, R5 ;  /* 0x000000080a057223 */ /* 0x007fce0000000005 */
.L_x_39:
[----:B------:R-:W-:Y:S05]  /*08f0*/  BSYNC.RECONVERGENT B0 ;  /* 0x0000000000007941 */ /* 0x000fea0003800200 */
.L_x_38:
[----:B------:R4:W-:Y:S01]  /*0900*/  STG.E desc[UR8][R2.64], R5 ;  /* 0x0000000502007986 */ /* 0x0009e2000c101908 */
[----:B------:R-:W-:-:S12]  /*0910*/  UIADD3 UR4, UPT, UPT, UR4, 0x4, URZ ;  /* 0x0000000404047890 */ /* 0x000fd8000fffe0ff */
.L_x_33:
[----:B------:R-:W-:-:S04]  /*0920*/  LOP3.LUT R7, R6, 0x1, RZ, 0xc0, !PT ;  /* 0x0000000106077812 */ /* 0x000fc800078ec0ff */
[----:B------:R-:W-:-:S13]  /*0930*/  ISETP.NE.U32.AND P0, PT, R7, 0x1, PT ;  /* 0x000000010700780c */ /* 0x000fda0003f05070 */
[----:B------:R-:W-:Y:S05]  /*0940*/  @P0 BRA `(.L_x_40) ;  /* 0x0000000000600947 */ /* 0x000fea0003800000 */
[----:B------:R-:W5:Y:S01]  /*0950*/  LDC.64 R8, c[0x0][0x390] ;  /* 0x0000e400ff087b82 */ /* 0x000f620000000a00 */
[----:B------:R-:W-:Y:S01]  /*0960*/  IADD3 R13, PT, PT, R4, UR4, RZ ;  /* 0x00000004040d7c10 */ /* 0x000fe2000fffe0ff */
[----:B------:R-:W-:Y:S01]  /*0970*/  VIADD R7, R6, -UR4 ;  /* 0x8000000406077c36 */ /* 0x000fe20008000000 */
[----:B------:R-:W-:Y:S02]  /*0980*/  IADD3 R15, PT, PT, R0, UR4, RZ ;  /* 0x00000004000f7c10 */ /* 0x000fe4000fffe0ff */
[----:B------:R-:W-:-:S03]  /*0990*/  ISETP.GE.AND P0, PT, R13, UR6, PT ;  /* 0x000000060d007c0c */ /* 0x000fc6000bf06270 */
[----:B------:R-:W0:Y:S01]  /*09a0*/  LDC.64 R10, c[0x0][0x388] ;  /* 0x0000e200ff0a7b82 */ /* 0x000e220000000a00 */
[----:B------:R-:W-:Y:S01]  /*09b0*/  ISETP.LT.OR P0, PT, R13, RZ, P0 ;  /* 0x000000ff0d00720c */ /* 0x000fe20000701670 */
[----:B-----5:R-:W-:-:S12]  /*09c0*/  IMAD.WIDE R8, R7, 0x4, R8 ;  /* 0x0000000407087825 */ /* 0x020fd800078e0208 */
[----:B------:R-:W1:Y:S01]  /*09d0*/  @!P0 LDG.E R7, desc[UR8][R8.64] ;  /* 0x0000000808078981 */ /* 0x000e62000c1e1900 */
[----:B0-----:R-:W-:-:S05]  /*09e0*/  IMAD.WIDE R10, R15, 0x4, R10 ;  /* 0x000000040f0a7825 */ /* 0x001fca00078e020a */
[----:B------:R-:W1:Y:S01]  /*09f0*/  @!P0 LDG.E R12, desc[UR8][R10.64] ;  /* 0x000000080a0c8981 */ /* 0x000e62000c1e1900 */
[----:B------:R-:W-:-:S05]  /*0a00*/  VIADD R13, R13, 0x1 ;  /* 0x000000010d0d7836 */ /* 0x000fca0000000000 */
[----:B------:R-:W-:-:S04]  /*0a10*/  ISETP.GE.AND P1, PT, R13, UR6, PT ;  /* 0x000000060d007c0c */ /* 0x000fc8000bf26270 */
[----:B------:R-:W-:Y:S01]  /*0a20*/  ISETP.LT.OR P1, PT, R13, RZ, P1 ;  /* 0x000000ff0d00720c */ /* 0x000fe20000f21670 */
[----:B------:R-:W-:Y:S01]  /*0a30*/  BSSY.RECONVERGENT B0, `(.L_x_41) ;  /* 0x0000007000007945 */ /* 0x000fe20003800200 */
[----:B-1234-:R-:W-:-:S05]  /*0a40*/  @!P0 FFMA R5, R12, R7, R5 ;  /* 0x000000070c058223 */ /* 0x01efca0000000005 */
[----:B------:R0:W-:Y:S06]  /*0a50*/  STG.E desc[UR8][R2.64], R5 ;  /* 0x0000000502007986 */ /* 0x0001ec000c101908 */
[----:B------:R-:W-:Y:S05]  /*0a60*/  @P1 BRA `(.L_x_42) ;  /* 0x00000000000c1947 */ /* 0x000fea0003800000 */
[----:B------:R-:W0:Y:S04]  /*0a70*/  LDG.E R10, desc[UR8][R10.64+0x4] ;  /* 0x000004080a0a7981 */ /* 0x000e28000c1e1900 */
[----:B------:R-:W0:Y:S02]  /*0a80*/  LDG.E R8, desc[UR8][R8.64+-0x4] ;  /* 0xfffffc0808087981 */ /* 0x000e24000c1e1900 */
[----:B0-----:R-:W-:-:S07]  /*0a90*/  FFMA R5, R10, R8, R5 ;  /* 0x000000080a057223 */ /* 0x001fce0000000005 */
.L_x_42:
[----:B------:R-:W-:Y:S05]  /*0aa0*/  BSYNC.RECONVERGENT B0 ;  /* 0x0000000000007941 */ /* 0x000fea0003800200 */
.L_x_41:
[----:B------:R1:W-:Y:S01]  /*0ab0*/  STG.E desc[UR8][R2.64], R5 ;  /* 0x0000000502007986 */ /* 0x0003e2000c101908 */
[----:B------:R-:W-:-:S12]  /*0ac0*/  UIADD3 UR4, UPT, UPT, UR4, 0x2, URZ ;  /* 0x0000000204047890 */ /* 0x000fd8000fffe0ff */
.L_x_40:
[----:B------:R-:W-:Y:S01]  /*0ad0*/  IADD3 R4, PT, PT, R4, UR4, RZ ;  /* 0x0000000404047c10 */ /* 0x000fe2000fffe0ff */
[----:B------:R-:W-:Y:S03]  /*0ae0*/  BSSY.RECONVERGENT B0, `(.L_x_43) ;  /* 0x000000d000007945 */ /* 0x000fe60003800200 */
[----:B------:R-:W-:-:S04]  /*0af0*/  ISETP.GE.AND P0, PT, R4, UR6, PT ;  /* 0x0000000604007c0c */ /* 0x000fc8000bf06270 */
[----:B------:R-:W-:-:S13]  /*0b00*/  ISETP.LT.OR P0, PT, R4, RZ, P0 ;  /* 0x000000ff0400720c */ /* 0x000fda0000701670 */
[----:B------:R-:W-:Y:S05]  /*0b10*/  @P0 BRA `(.L_x_44) ;  /* 0x0000000000240947 */ /* 0x000fea0003800000 */
[----:B------:R-:W5:Y:S01]  /*0b20*/  LDC.64 R8, c[0x0][0x388] ;  /* 0x0000e200ff087b82 */ /* 0x000f620000000a00 */
[----:B------:R-:W-:Y:S01]  /*0b30*/  VIADD R7, R0, UR4 ;  /* 0x0000000400077c36 */ /* 0x000fe20008000000 */
[----:B------:R-:W-:-:S06]  /*0b40*/  IADD3 R13, PT, PT, R6, -UR4, RZ ;  /* 0x80000004060d7c10 */ /* 0x000fcc000fffe0ff */
[----:B------:R-:W0:Y:S01]  /*0b50*/  LDC.64 R10, c[0x0][0x390] ;  /* 0x0000e400ff0a7b82 */ /* 0x000e220000000a00 */
[----:B-----5:R-:W-:-:S06]  /*0b60*/  IMAD.WIDE R6, R7, 0x4, R8 ;  /* 0x0000000407067825 */ /* 0x020fcc00078e0208 */
[----:B------:R-:W1:Y:S01]  /*0b70*/  LDG.E R6, desc[UR8][R6.64] ;  /* 0x0000000806067981 */ /* 0x000e62000c1e1900 */
[----:B0-----:R-:W-:-:S06]  /*0b80*/  IMAD.WIDE R8, R13, 0x4, R10 ;  /* 0x000000040d087825 */ /* 0x001fcc00078e020a */
[----:B------:R-:W1:Y:S02]  /*0b90*/  LDG.E R8, desc[UR8][R8.64] ;  /* 0x0000000808087981 */ /* 0x000e64000c1e1900 */
[----:B-1234-:R-:W-:-:S07]  /*0ba0*/  FFMA R5, R6, R8, R5 ;  /* 0x0000000806057223 */ /* 0x01efce0000000005 */
.L_x_44:
[----:B------:R-:W-:Y:S05]  /*0bb0*/  BSYNC.RECONVERGENT B0 ;  /* 0x0000000000007941 */ /* 0x000fea0003800200 */
.L_x_43:
[----:B------:R-:W-:Y:S01]  /*0bc0*/  STG.E desc[UR8][R2.64], R5 ;  /* 0x0000000502007986 */ /* 0x000fe2000c101908 */
[----:B------:R-:W-:Y:S05]  /*0bd0*/  EXIT ;  /* 0x000000000000794d */ /* 0x000fea0003800000 */
.L_x_45:
        /* <DEDUP_REMOVED lines=10> */
.L_x_51:


//--------------------- .nv.shared._Z24convolutionTileColumnGPUPfS_iii --------------------------
	.section	.nv.shared._Z24convolutionTileColumnGPUPfS_iii,"aw",@nobits
	.sectionflags	@""
	.align	4
.nv.shared._Z24convolutionTileColumnGPUPfS_iii:
	.zero		17408


//--------------------- .nv.shared.reserved.0     --------------------------
	.section	.nv.shared.reserved.0,"aw",@nobits
	.weak		__nv_reservedSMEM_offset_0_alias
	.size		__nv_reservedSMEM_offset_0_alias, 0, 64
	.other		__nv_reservedSMEM_offset_0_alias,@"STO_CUDA_RESERVED_SHARED STV_DEFAULT"
__nv_reservedSMEM_offset_0_alias:
	.zero		0
	.zero		64


//--------------------- .nv.shared._Z21convolutionTileRowGPUPfS_iii --------------------------
	.section	.nv.shared._Z21convolutionTileRowGPUPfS_iii,"aw",@nobits
	.sectionflags	@""
	.align	4
.nv.shared._Z21convolutionTileRowGPUPfS_iii:
	.zero		17408


//--------------------- .nv.constant0._Z24convolutionTileColumnGPUPfS_iii --------------------------
	.section	.nv.constant0._Z24convolutionTileColumnGPUPfS_iii,"a",@progbits
	.sectionflags	@""
	.align	4
.nv.constant0._Z24convolutionTileColumnGPUPfS_iii:
	.zero		924


//--------------------- .nv.constant0._Z21convolutionTileRowGPUPfS_iii --------------------------
	.section	.nv.constant0._Z21convolutionTileRowGPUPfS_iii,"a",@progbits
	.sectionflags	@""
	.align	4
.nv.constant0._Z21convolutionTileRowGPUPfS_iii:
	.zero		924


//--------------------- .nv.constant0._Z20convolutionColumnGPUPfS_S_iii --------------------------
	.section	.nv.constant0._Z20convolutionColumnGPUPfS_S_iii,"a",@progbits
	.sectionflags	@""
	.align	4
.nv.constant0._Z20convolutionColumnGPUPfS_S_iii:
	.zero		932


//--------------------- .nv.constant0._Z17convolutionRowGPUPfS_S_iii --------------------------
	.section	.nv.constant0._Z17convolutionRowGPUPfS_S_iii,"a",@progbits
	.sectionflags	@""
	.align	4
.nv.constant0._Z17convolutionRowGPUPfS_S_iii:
	.zero		932


//--------------------- SYMBOLS --------------------------

	.type		.nv.reservedSmem.offset0,@object
	.size		.nv.reservedSmem.offset0,0x4
	.type		.nv.reservedSmem.cap,@object
	.size		.nv.reservedSmem.cap,0x4
